//
// Generated by NVIDIA NVVM Compiler
//
// Compiler Build ID: CL-36424714
// Cuda compilation tools, release 13.0, V13.0.88
// Based on NVVM 20.0.0
//

.version 9.0
.target sm_100
.address_size 64

	// .globl	_Z10rc4EncryptPKhiS0_Phii
// _ZZ10rc4EncryptPKhiS0_PhiiE1S has been demoted

.visible .entry _Z10rc4EncryptPKhiS0_Phii(
	.param .u64 .ptr .align 1 _Z10rc4EncryptPKhiS0_Phii_param_0,
	.param .u32 _Z10rc4EncryptPKhiS0_Phii_param_1,
	.param .u64 .ptr .align 1 _Z10rc4EncryptPKhiS0_Phii_param_2,
	.param .u64 .ptr .align 1 _Z10rc4EncryptPKhiS0_Phii_param_3,
	.param .u32 _Z10rc4EncryptPKhiS0_Phii_param_4,
	.param .u32 _Z10rc4EncryptPKhiS0_Phii_param_5
)
{
	.reg .pred 	%p<25>;
	.reg .b16 	%rs<147>;
	.reg .b32 	%r<187>;
	.reg .b64 	%rd<46>;
	// demoted variable
	.shared .align 1 .b8 _ZZ10rc4EncryptPKhiS0_PhiiE1S[256];
	ld.param.u64 	%rd4, [_Z10rc4EncryptPKhiS0_Phii_param_0];
	ld.param.u32 	%r33, [_Z10rc4EncryptPKhiS0_Phii_param_1];
	ld.param.u64 	%rd5, [_Z10rc4EncryptPKhiS0_Phii_param_2];
	ld.param.u64 	%rd6, [_Z10rc4EncryptPKhiS0_Phii_param_3];
	ld.param.u32 	%r34, [_Z10rc4EncryptPKhiS0_Phii_param_4];
	ld.param.u32 	%r35, [_Z10rc4EncryptPKhiS0_Phii_param_5];
	cvta.to.global.u64 	%rd1, %rd6;
	cvta.to.global.u64 	%rd2, %rd5;
	mov.u32 	%r1, %ctaid.x;
	setp.ge.s32 	%p1, %r1, %r35;
	@%p1 bra 	$L__BB0_34;
	mov.u32 	%r2, %tid.x;
	setp.gt.u32 	%p2, %r2, 255;
	@%p2 bra 	$L__BB0_8;
	mov.u32 	%r3, %ntid.x;
	add.s32 	%r36, %r2, %r3;
	max.u32 	%r37, %r36, 256;
	setp.lt.u32 	%p3, %r36, 256;
	selp.u32 	%r38, 1, 0, %p3;
	add.s32 	%r39, %r36, %r38;
	sub.s32 	%r40, %r37, %r39;
	div.u32 	%r41, %r40, %r3;
	add.s32 	%r4, %r41, %r38;
	and.b32  	%r42, %r4, 3;
	setp.eq.s32 	%p4, %r42, 3;
	mov.u32 	%r178, %r2;
	@%p4 bra 	$L__BB0_5;
	add.s32 	%r43, %r4, 1;
	and.b32  	%r44, %r43, 3;
	neg.s32 	%r176, %r44;
	mov.u32 	%r178, %r2;
$L__BB0_4:
	.pragma "nounroll";
	mov.u32 	%r45, _ZZ10rc4EncryptPKhiS0_PhiiE1S;
	add.s32 	%r46, %r45, %r178;
	st.shared.u8 	[%r46], %r178;
	add.s32 	%r178, %r178, %r3;
	add.s32 	%r176, %r176, 1;
	setp.ne.s32 	%p5, %r176, 0;
	@%p5 bra 	$L__BB0_4;
$L__BB0_5:
	setp.lt.u32 	%p6, %r4, 3;
	@%p6 bra 	$L__BB0_8;
	mov.u32 	%r47, _ZZ10rc4EncryptPKhiS0_PhiiE1S;
$L__BB0_7:
	add.s32 	%r48, %r47, %r178;
	st.shared.u8 	[%r48], %r178;
	add.s32 	%r49, %r178, %r3;
	add.s32 	%r50, %r48, %r3;
	st.shared.u8 	[%r50], %r49;
	add.s32 	%r51, %r49, %r3;
	add.s32 	%r52, %r50, %r3;
	st.shared.u8 	[%r52], %r51;
	add.s32 	%r53, %r51, %r3;
	add.s32 	%r54, %r52, %r3;
	st.shared.u8 	[%r54], %r53;
	add.s32 	%r178, %r53, %r3;
	setp.lt.u32 	%p7, %r178, 256;
	@%p7 bra 	$L__BB0_7;
$L__BB0_8:
	bar.sync 	0;
	setp.ne.s32 	%p8, %r2, 0;
	@%p8 bra 	$L__BB0_11;
	cvta.to.global.u64 	%rd3, %rd4;
	mov.b16 	%rs143, 0;
	mov.b32 	%r180, 3;
	mov.u32 	%r57, _ZZ10rc4EncryptPKhiS0_PhiiE1S;
$L__BB0_10:
	add.s32 	%r56, %r180, -3;
	add.s32 	%r58, %r57, %r180;
	ld.shared.u8 	%rs23, [%r58+-3];
	rem.s32 	%r59, %r56, %r33;
	cvt.u64.u32 	%rd7, %r59;
	add.s64 	%rd8, %rd3, %rd7;
	ld.global.u8 	%rs24, [%rd8];
	add.s16 	%rs25, %rs23, %rs143;
	add.s16 	%rs26, %rs25, %rs24;
	cvt.u32.u16 	%r60, %rs26;
	and.b32  	%r61, %r60, 255;
	add.s32 	%r62, %r57, %r61;
	ld.shared.u8 	%rs27, [%r62];
	st.shared.u8 	[%r58+-3], %rs27;
	st.shared.u8 	[%r62], %rs23;
	ld.shared.u8 	%rs28, [%r58+-2];
	add.s32 	%r63, %r180, -2;
	rem.s32 	%r64, %r63, %r33;
	cvt.u64.u32 	%rd9, %r64;
	add.s64 	%rd10, %rd3, %rd9;
	ld.global.u8 	%rs29, [%rd10];
	add.s16 	%rs30, %rs28, %rs26;
	add.s16 	%rs31, %rs30, %rs29;
	cvt.u32.u16 	%r65, %rs31;
	and.b32  	%r66, %r65, 255;
	add.s32 	%r67, %r57, %r66;
	ld.shared.u8 	%rs32, [%r67];
	st.shared.u8 	[%r58+-2], %rs32;
	st.shared.u8 	[%r67], %rs28;
	ld.shared.u8 	%rs33, [%r58+-1];
	add.s32 	%r68, %r180, -1;
	rem.s32 	%r69, %r68, %r33;
	cvt.u64.u32 	%rd11, %r69;
	add.s64 	%rd12, %rd3, %rd11;
	ld.global.u8 	%rs34, [%rd12];
	add.s16 	%rs35, %rs33, %rs31;
	add.s16 	%rs36, %rs35, %rs34;
	cvt.u32.u16 	%r70, %rs36;
	and.b32  	%r71, %r70, 255;
	add.s32 	%r72, %r57, %r71;
	ld.shared.u8 	%rs37, [%r72];
	st.shared.u8 	[%r58+-1], %rs37;
	st.shared.u8 	[%r72], %rs33;
	ld.shared.u8 	%rs38, [%r58];
	rem.s32 	%r73, %r180, %r33;
	cvt.u64.u32 	%rd13, %r73;
	add.s64 	%rd14, %rd3, %rd13;
	ld.global.u8 	%rs39, [%rd14];
	add.s16 	%rs40, %rs38, %rs36;
	add.s16 	%rs41, %rs40, %rs39;
	cvt.u32.u16 	%r74, %rs41;
	and.b32  	%r75, %r74, 255;
	add.s32 	%r76, %r57, %r75;
	ld.shared.u8 	%rs42, [%r76];
	st.shared.u8 	[%r58], %rs42;
	st.shared.u8 	[%r76], %rs38;
	ld.shared.u8 	%rs43, [%r58+1];
	add.s32 	%r77, %r180, 1;
	rem.s32 	%r78, %r77, %r33;
	cvt.u64.u32 	%rd15, %r78;
	add.s64 	%rd16, %rd3, %rd15;
	ld.global.u8 	%rs44, [%rd16];
	add.s16 	%rs45, %rs43, %rs41;
	add.s16 	%rs46, %rs45, %rs44;
	cvt.u32.u16 	%r79, %rs46;
	and.b32  	%r80, %r79, 255;
	add.s32 	%r81, %r57, %r80;
	ld.shared.u8 	%rs47, [%r81];
	st.shared.u8 	[%r58+1], %rs47;
	st.shared.u8 	[%r81], %rs43;
	ld.shared.u8 	%rs48, [%r58+2];
	add.s32 	%r82, %r180, 2;
	rem.s32 	%r83, %r82, %r33;
	cvt.u64.u32 	%rd17, %r83;
	add.s64 	%rd18, %rd3, %rd17;
	ld.global.u8 	%rs49, [%rd18];
	add.s16 	%rs50, %rs48, %rs46;
	add.s16 	%rs51, %rs50, %rs49;
	cvt.u32.u16 	%r84, %rs51;
	and.b32  	%r85, %r84, 255;
	add.s32 	%r86, %r57, %r85;
	ld.shared.u8 	%rs52, [%r86];
	st.shared.u8 	[%r58+2], %rs52;
	st.shared.u8 	[%r86], %rs48;
	ld.shared.u8 	%rs53, [%r58+3];
	add.s32 	%r87, %r180, 3;
	rem.s32 	%r88, %r87, %r33;
	cvt.u64.u32 	%rd19, %r88;
	add.s64 	%rd20, %rd3, %rd19;
	ld.global.u8 	%rs54, [%rd20];
	add.s16 	%rs55, %rs53, %rs51;
	add.s16 	%rs56, %rs55, %rs54;
	cvt.u32.u16 	%r89, %rs56;
	and.b32  	%r90, %r89, 255;
	add.s32 	%r91, %r57, %r90;
	ld.shared.u8 	%rs57, [%r91];
	st.shared.u8 	[%r58+3], %rs57;
	st.shared.u8 	[%r91], %rs53;
	ld.shared.u8 	%rs58, [%r58+4];
	add.s32 	%r92, %r180, 4;
	rem.s32 	%r93, %r92, %r33;
	cvt.u64.u32 	%rd21, %r93;
	add.s64 	%rd22, %rd3, %rd21;
	ld.global.u8 	%rs59, [%rd22];
	add.s16 	%rs60, %rs58, %rs56;
	add.s16 	%rs143, %rs60, %rs59;
	cvt.u32.u16 	%r94, %rs143;
	and.b32  	%r95, %r94, 255;
	add.s32 	%r96, %r57, %r95;
	ld.shared.u8 	%rs61, [%r96];
	st.shared.u8 	[%r58+4], %rs61;
	st.shared.u8 	[%r96], %rs58;
	add.s32 	%r180, %r180, 8;
	setp.ne.s32 	%p9, %r92, 255;
	@%p9 bra 	$L__BB0_10;
$L__BB0_11:
	setp.ne.s32 	%p10, %r2, 0;
	bar.sync 	0;
	@%p10 bra 	$L__BB0_34;
	mul.lo.s32 	%r15, %r34, %r1;
	setp.lt.s32 	%p11, %r34, 1;
	@%p11 bra 	$L__BB0_34;
	mul.lo.s32 	%r16, %r35, %r34;
	and.b32  	%r17, %r34, 3;
	setp.lt.u32 	%p12, %r34, 4;
	mov.b16 	%rs145, 0;
	mov.b32 	%r185, 0;
	mov.u32 	%r184, %r185;
	@%p12 bra 	$L__BB0_24;
	and.b32  	%r185, %r34, 2147483644;
	mov.b16 	%rs145, 0;
	mov.b32 	%r181, 0;
	mov.u32 	%r184, %r181;
$L__BB0_15:
	.pragma "nounroll";
	add.s32 	%r99, %r184, 1;
	shr.s32 	%r100, %r99, 31;
	shr.u32 	%r101, %r100, 24;
	add.s32 	%r102, %r99, %r101;
	and.b32  	%r103, %r102, -256;
	sub.s32 	%r21, %r99, %r103;
	mov.u32 	%r104, _ZZ10rc4EncryptPKhiS0_PhiiE1S;
	add.s32 	%r105, %r104, %r21;
	ld.shared.u8 	%rs64, [%r105];
	add.s16 	%rs4, %rs64, %rs145;
	cvt.u32.u16 	%r106, %rs4;
	and.b32  	%r107, %r106, 255;
	add.s32 	%r108, %r104, %r107;
	ld.shared.u8 	%rs65, [%r108];
	st.shared.u8 	[%r105], %rs65;
	st.shared.u8 	[%r108], %rs64;
	ld.shared.u8 	%rs66, [%r105];
	add.s16 	%rs5, %rs66, %rs64;
	add.s32 	%r22, %r181, %r15;
	setp.ge.s32 	%p13, %r22, %r16;
	@%p13 bra 	$L__BB0_17;
	cvt.u32.u16 	%r109, %rs5;
	and.b32  	%r110, %r109, 255;
	add.s32 	%r112, %r104, %r110;
	ld.shared.u8 	%rs67, [%r112];
	cvt.u64.u32 	%rd23, %r22;
	add.s64 	%rd24, %rd2, %rd23;
	ld.global.u8 	%rs68, [%rd24];
	xor.b16  	%rs69, %rs68, %rs67;
	add.s64 	%rd25, %rd1, %rd23;
	st.global.u8 	[%rd25], %rs69;
$L__BB0_17:
	cvt.u16.u32 	%rs70, %r21;
	add.s16 	%rs71, %rs70, 1;
	shr.s16 	%rs72, %rs71, 15;
	shr.u16 	%rs73, %rs72, 8;
	add.s16 	%rs74, %rs71, %rs73;
	and.b16  	%rs75, %rs74, -256;
	sub.s16 	%rs6, %rs71, %rs75;
	cvt.s32.s16 	%r113, %rs6;
	add.s32 	%r115, %r104, %r113;
	ld.shared.u8 	%rs76, [%r115];
	add.s16 	%rs7, %rs76, %rs4;
	cvt.u32.u16 	%r116, %rs7;
	and.b32  	%r117, %r116, 255;
	add.s32 	%r118, %r104, %r117;
	ld.shared.u8 	%rs77, [%r118];
	st.shared.u8 	[%r115], %rs77;
	st.shared.u8 	[%r118], %rs76;
	ld.shared.u8 	%rs78, [%r115];
	add.s16 	%rs8, %rs78, %rs76;
	add.s32 	%r119, %r22, 1;
	setp.ge.s32 	%p14, %r119, %r16;
	@%p14 bra 	$L__BB0_19;
	cvt.u32.u16 	%r120, %rs8;
	and.b32  	%r121, %r120, 255;
	add.s32 	%r123, %r104, %r121;
	ld.shared.u8 	%rs79, [%r123];
	cvt.u64.u32 	%rd26, %r22;
	add.s64 	%rd27, %rd2, %rd26;
	ld.global.u8 	%rs80, [%rd27+1];
	xor.b16  	%rs81, %rs80, %rs79;
	add.s64 	%rd28, %rd1, %rd26;
	st.global.u8 	[%rd28+1], %rs81;
$L__BB0_19:
	add.s16 	%rs82, %rs6, 1;
	shr.s16 	%rs83, %rs82, 15;
	shr.u16 	%rs84, %rs83, 8;
	add.s16 	%rs85, %rs82, %rs84;
	and.b16  	%rs86, %rs85, -256;
	sub.s16 	%rs9, %rs82, %rs86;
	cvt.s32.s16 	%r124, %rs9;
	add.s32 	%r126, %r104, %r124;
	ld.shared.u8 	%rs87, [%r126];
	add.s16 	%rs10, %rs87, %rs7;
	cvt.u32.u16 	%r127, %rs10;
	and.b32  	%r128, %r127, 255;
	add.s32 	%r129, %r104, %r128;
	ld.shared.u8 	%rs88, [%r129];
	st.shared.u8 	[%r126], %rs88;
	st.shared.u8 	[%r129], %rs87;
	ld.shared.u8 	%rs89, [%r126];
	add.s16 	%rs11, %rs89, %rs87;
	add.s32 	%r130, %r22, 2;
	setp.ge.s32 	%p15, %r130, %r16;
	@%p15 bra 	$L__BB0_21;
	cvt.u32.u16 	%r131, %rs11;
	and.b32  	%r132, %r131, 255;
	add.s32 	%r134, %r104, %r132;
	ld.shared.u8 	%rs90, [%r134];
	cvt.u64.u32 	%rd29, %r22;
	add.s64 	%rd30, %rd2, %rd29;
	ld.global.u8 	%rs91, [%rd30+2];
	xor.b16  	%rs92, %rs91, %rs90;
	add.s64 	%rd31, %rd1, %rd29;
	st.global.u8 	[%rd31+2], %rs92;
$L__BB0_21:
	add.s16 	%rs93, %rs9, 1;
	shr.s16 	%rs94, %rs93, 15;
	shr.u16 	%rs95, %rs94, 8;
	add.s16 	%rs96, %rs93, %rs95;
	and.b16  	%rs97, %rs96, -256;
	sub.s16 	%rs98, %rs93, %rs97;
	cvt.s32.s16 	%r184, %rs98;
	add.s32 	%r136, %r104, %r184;
	ld.shared.u8 	%rs99, [%r136];
	add.s16 	%rs145, %rs99, %rs10;
	cvt.u32.u16 	%r137, %rs145;
	and.b32  	%r138, %r137, 255;
	add.s32 	%r139, %r104, %r138;
	ld.shared.u8 	%rs100, [%r139];
	st.shared.u8 	[%r136], %rs100;
	st.shared.u8 	[%r139], %rs99;
	ld.shared.u8 	%rs101, [%r136];
	add.s16 	%rs13, %rs101, %rs99;
	add.s32 	%r140, %r22, 3;
	setp.ge.s32 	%p16, %r140, %r16;
	@%p16 bra 	$L__BB0_23;
	cvt.u32.u16 	%r141, %rs13;
	and.b32  	%r142, %r141, 255;
	add.s32 	%r144, %r104, %r142;
	ld.shared.u8 	%rs102, [%r144];
	cvt.u64.u32 	%rd32, %r22;
	add.s64 	%rd33, %rd2, %rd32;
	ld.global.u8 	%rs103, [%rd33+3];
	xor.b16  	%rs104, %rs103, %rs102;
	add.s64 	%rd34, %rd1, %rd32;
	st.global.u8 	[%rd34+3], %rs104;
$L__BB0_23:
	add.s32 	%r181, %r181, 4;
	setp.ne.s32 	%p17, %r181, %r185;
	@%p17 bra 	$L__BB0_15;
$L__BB0_24:
	setp.eq.s32 	%p18, %r17, 0;
	@%p18 bra 	$L__BB0_34;
	setp.eq.s32 	%p19, %r17, 1;
	@%p19 bra 	$L__BB0_31;
	cvt.u16.u32 	%rs105, %r184;
	add.s16 	%rs106, %rs105, 1;
	shr.s16 	%rs107, %rs106, 15;
	shr.u16 	%rs108, %rs107, 8;
	add.s16 	%rs109, %rs106, %rs108;
	and.b16  	%rs110, %rs109, -256;
	sub.s16 	%rs15, %rs106, %rs110;
	cvt.s32.s16 	%r145, %rs15;
	mov.u32 	%r146, _ZZ10rc4EncryptPKhiS0_PhiiE1S;
	add.s32 	%r147, %r146, %r145;
	ld.shared.u8 	%rs111, [%r147];
	add.s16 	%rs16, %rs111, %rs145;
	cvt.u32.u16 	%r148, %rs16;
	and.b32  	%r149, %r148, 255;
	add.s32 	%r150, %r146, %r149;
	ld.shared.u8 	%rs112, [%r150];
	st.shared.u8 	[%r147], %rs112;
	st.shared.u8 	[%r150], %rs111;
	ld.shared.u8 	%rs113, [%r147];
	add.s16 	%rs17, %rs113, %rs111;
	add.s32 	%r27, %r185, %r15;
	setp.ge.s32 	%p20, %r27, %r16;
	@%p20 bra 	$L__BB0_28;
	cvt.u32.u16 	%r151, %rs17;
	and.b32  	%r152, %r151, 255;
	add.s32 	%r154, %r146, %r152;
	ld.shared.u8 	%rs114, [%r154];
	cvt.u64.u32 	%rd35, %r27;
	add.s64 	%rd36, %rd2, %rd35;
	ld.global.u8 	%rs115, [%rd36];
	xor.b16  	%rs116, %rs115, %rs114;
	add.s64 	%rd37, %rd1, %rd35;
	st.global.u8 	[%rd37], %rs116;
$L__BB0_28:
	add.s16 	%rs117, %rs15, 1;
	shr.s16 	%rs118, %rs117, 15;
	shr.u16 	%rs119, %rs118, 8;
	add.s16 	%rs120, %rs117, %rs119;
	and.b16  	%rs121, %rs120, -256;
	sub.s16 	%rs122, %rs117, %rs121;
	cvt.s32.s16 	%r184, %rs122;
	add.s32 	%r156, %r146, %r184;
	ld.shared.u8 	%rs123, [%r156];
	add.s16 	%rs145, %rs123, %rs16;
	cvt.u32.u16 	%r157, %rs145;
	and.b32  	%r158, %r157, 255;
	add.s32 	%r159, %r146, %r158;
	ld.shared.u8 	%rs124, [%r159];
	st.shared.u8 	[%r156], %rs124;
	st.shared.u8 	[%r159], %rs123;
	ld.shared.u8 	%rs125, [%r156];
	add.s16 	%rs19, %rs125, %rs123;
	add.s32 	%r160, %r27, 1;
	setp.ge.s32 	%p21, %r160, %r16;
	@%p21 bra 	$L__BB0_30;
	cvt.u32.u16 	%r161, %rs19;
	and.b32  	%r162, %r161, 255;
	add.s32 	%r164, %r146, %r162;
	ld.shared.u8 	%rs126, [%r164];
	cvt.u64.u32 	%rd38, %r15;
	cvt.u64.u32 	%rd39, %r185;
	add.s64 	%rd40, %rd39, %rd38;
	add.s64 	%rd41, %rd2, %rd40;
	ld.global.u8 	%rs127, [%rd41+1];
	xor.b16  	%rs128, %rs127, %rs126;
	add.s64 	%rd42, %rd1, %rd40;
	st.global.u8 	[%rd42+1], %rs128;
$L__BB0_30:
	add.s32 	%r185, %r185, 2;
$L__BB0_31:
	and.b32  	%r165, %r34, 1;
	setp.eq.b32 	%p22, %r165, 1;
	not.pred 	%p23, %p22;
	@%p23 bra 	$L__BB0_34;
	cvt.u16.u32 	%rs129, %r184;
	add.s16 	%rs130, %rs129, 1;
	shr.s16 	%rs131, %rs130, 15;
	shr.u16 	%rs132, %rs131, 8;
	add.s16 	%rs133, %rs130, %rs132;
	and.b16  	%rs134, %rs133, -256;
	sub.s16 	%rs135, %rs130, %rs134;
	cvt.s32.s16 	%r166, %rs135;
	mov.u32 	%r167, _ZZ10rc4EncryptPKhiS0_PhiiE1S;
	add.s32 	%r168, %r167, %r166;
	ld.shared.u8 	%rs136, [%r168];
	add.s16 	%rs137, %rs136, %rs145;
	cvt.u32.u16 	%r169, %rs137;
	and.b32  	%r170, %r169, 255;
	add.s32 	%r171, %r167, %r170;
	ld.shared.u8 	%rs138, [%r171];
	st.shared.u8 	[%r168], %rs138;
	st.shared.u8 	[%r171], %rs136;
	ld.shared.u8 	%rs139, [%r168];
	add.s16 	%rs21, %rs139, %rs136;
	add.s32 	%r32, %r185, %r15;
	setp.ge.s32 	%p24, %r32, %r16;
	@%p24 bra 	$L__BB0_34;
	cvt.u32.u16 	%r172, %rs21;
	and.b32  	%r173, %r172, 255;
	add.s32 	%r175, %r167, %r173;
	ld.shared.u8 	%rs140, [%r175];
	cvt.u64.u32 	%rd43, %r32;
	add.s64 	%rd44, %rd2, %rd43;
	ld.global.u8 	%rs141, [%rd44];
	xor.b16  	%rs142, %rs141, %rs140;
	add.s64 	%rd45, %rd1, %rd43;
	st.global.u8 	[%rd45], %rs142;
$L__BB0_34:
	ret;

}


// ===== COMPILED SASS (sm_100) =====

	.target	sm_100

	.elftype	@"ET_EXEC"


//--------------------- .note.nv.tkinfo           --------------------------
	.section	.note.nv.tkinfo,"",@"SHT_NOTE"
	.sectionflags	@"SHF_NOTE_NV_TKINFO"
	.tkinfo
        /*0018*/ 	.word	0x00000002
        /*0030*/ 	.string	""
        /*0030*/ 	.string	"ptxas"
        /*0030*/ 	.string	"Cuda compilation tools, release 13.0, V13.0.88"
        /*0030*/ 	.string	"Build cuda_13.0.r13.0/compiler.36424714_0"
        /*0030*/ 	.string	"-arch sm_100 -m 64 "



//--------------------- .note.nv.cuinfo           --------------------------
	.section	.note.nv.cuinfo,"",@"SHT_NOTE"
	.sectionflags	@"SHF_NOTE_NV_CUINFO"
        /*0018*/ 	.short	0x0002
        /*001a*/ 	.short	0x0064
        /*001c*/ 	.short	0x0082
	.zero		2


//--------------------- .nv.info                  --------------------------
	.section	.nv.info,"",@"SHT_CUDA_INFO"
	.align	4


	//----- nvinfo : EIATTR_REGCOUNT
	.align		4
        /*0000*/ 	.byte	0x04, 0x2f
        /*0002*/ 	.short	(.L_1 - .L_0)
	.align		4
.L_0:
        /*0004*/ 	.word	index@(_Z10rc4EncryptPKhiS0_Phii)
        /*0008*/ 	.word	0x0000001a


	//----- nvinfo : EIATTR_FRAME_SIZE
	.align		4
.L_1:
        /*000c*/ 	.byte	0x04, 0x11
        /*000e*/ 	.short	(.L_3 - .L_2)
	.align		4
.L_2:
        /*0010*/ 	.word	index@(_Z10rc4EncryptPKhiS0_Phii)
        /*0014*/ 	.word	0x00000000


	//----- nvinfo : EIATTR_MIN_STACK_SIZE
	.align		4
.L_3:
        /*0018*/ 	.byte	0x04, 0x12
        /*001a*/ 	.short	(.L_5 - .L_4)
	.align		4
.L_4:
        /*001c*/ 	.word	index@(_Z10rc4EncryptPKhiS0_Phii)
        /*0020*/ 	.word	0x00000000
.L_5:


//--------------------- .nv.compat                --------------------------
	.section	.nv.compat,"",@"SHT_CUDA_COMPAT_INFO"
	.align	4
        /*0000*/ 	.byte	0x02, 0x09, 0x00, 0x00, 0x02, 0x02, 0x01, 0x00, 0x02, 0x05, 0x05, 0x00, 0x03, 0x07, 0x01, 0x01
        /*0010*/ 	.byte	0x02, 0x03, 0x00, 0x00, 0x02, 0x06, 0x01, 0x00, 0x04, 0x0b, 0x08, 0x00, 0x09, 0x00, 0x00, 0x00
        /*0020*/ 	.byte	0x00, 0x00, 0x00, 0x00


//--------------------- .nv.info._Z10rc4EncryptPKhiS0_Phii --------------------------
	.section	.nv.info._Z10rc4EncryptPKhiS0_Phii,"",@"SHT_CUDA_INFO"
	.sectionflags	@""
	.align	4


	//----- nvinfo : EIATTR_CUDA_API_VERSION
	.align		4
        /*0000*/ 	.byte	0x04, 0x37
        /*0002*/ 	.short	(.L_7 - .L_6)
.L_6:
        /*0004*/ 	.word	0x00000082


	//----- nvinfo : EIATTR_KPARAM_INFO
	.align		4
.L_7:
        /*0008*/ 	.byte	0x04, 0x17
        /*000a*/ 	.short	(.L_9 - .L_8)
.L_8:
        /*000c*/ 	.word	0x00000000
        /*0010*/ 	.short	0x0005
        /*0012*/ 	.short	0x0024
        /*0014*/ 	.byte	0x00, 0xf0, 0x11, 0x00


	//----- nvinfo : EIATTR_KPARAM_INFO
	.align		4
.L_9:
        /*0018*/ 	.byte	0x04, 0x17
        /*001a*/ 	.short	(.L_11 - .L_10)
.L_10:
        /*001c*/ 	.word	0x00000000
        /*0020*/ 	.short	0x0004
        /*0022*/ 	.short	0x0020
        /*0024*/ 	.byte	0x00, 0xf0, 0x11, 0x00


	//----- nvinfo : EIATTR_KPARAM_INFO
	.align		4
.L_11:
        /*0028*/ 	.byte	0x04, 0x17
        /*002a*/ 	.short	(.L_13 - .L_12)
.L_12:
        /*002c*/ 	.word	0x00000000
        /*0030*/ 	.short	0x0003
        /*0032*/ 	.short	0x0018
        /*0034*/ 	.byte	0x00, 0xf5, 0x21, 0x00


	//----- nvinfo : EIATTR_KPARAM_INFO
	.align		4
.L_13:
        /*0038*/ 	.byte	0x04, 0x17
        /*003a*/ 	.short	(.L_15 - .L_14)
.L_14:
        /*003c*/ 	.word	0x00000000
        /*0040*/ 	.short	0x0002
        /*0042*/ 	.short	0x0010
        /*0044*/ 	.byte	0x00, 0xf5, 0x21, 0x00


	//----- nvinfo : EIATTR_KPARAM_INFO
	.align		4
.L_15:
        /*0048*/ 	.byte	0x04, 0x17
        /*004a*/ 	.short	(.L_17 - .L_16)
.L_16:
        /*004c*/ 	.word	0x00000000
        /*0050*/ 	.short	0x0001
        /*0052*/ 	.short	0x0008
        /*0054*/ 	.byte	0x00, 0xf0, 0x11, 0x00


	//----- nvinfo : EIATTR_KPARAM_INFO
	.align		4
.L_17:
        /*0058*/ 	.byte	0x04, 0x17
        /*005a*/ 	.short	(.L_19 - .L_18)
.L_18:
        /*005c*/ 	.word	0x00000000
        /*0060*/ 	.short	0x0000
        /*0062*/ 	.short	0x0000
        /*0064*/ 	.byte	0x00, 0xf5, 0x21, 0x00


	//----- nvinfo : EIATTR_SPARSE_MMA_MASK
	.align		4
.L_19:
        /*0068*/ 	.byte	0x03, 0x50
        /*006a*/ 	.short	0x0000


	//----- nvinfo : EIATTR_MAXREG_COUNT
	.align		4
        /*006c*/ 	.byte	0x03, 0x1b
        /*006e*/ 	.short	0x00ff


	//----- nvinfo : EIATTR_NUM_BARRIERS
	.align		4
        /*0070*/ 	.byte	0x02, 0x4c
        /*0072*/ 	.byte	0x01
	.zero		1


	//----- nvinfo : EIATTR_MERCURY_ISA_VERSION
	.align		4
        /*0074*/ 	.byte	0x03, 0x5f
        /*0076*/ 	.short	0x0101


	//----- nvinfo : EIATTR_VRC_CTA_INIT_COUNT
	.align		4
        /*0078*/ 	.byte	0x02, 0x4a
	.zero		1
	.zero		1


	//----- nvinfo : EIATTR_EXIT_INSTR_OFFSETS
	.align		4
        /*007c*/ 	.byte	0x04, 0x1c
        /*007e*/ 	.short	(.L_21 - .L_20)


	//   ....[0]....
.L_20:
        /*0080*/ 	.word	0x00000040


	//   ....[1]....
        /*0084*/ 	.word	0x000011b0


	//   ....[2]....
        /*0088*/ 	.word	0x000011e0


	//   ....[3]....
        /*008c*/ 	.word	0x00001ab0


	//   ....[4]....
        /*0090*/ 	.word	0x00001f50


	//   ....[5]....
        /*0094*/ 	.word	0x000020c0


	//   ....[6]....
        /*0098*/ 	.word	0x00002180


	//----- nvinfo : EIATTR_CRS_STACK_SIZE
	.align		4
.L_21:
        /*009c*/ 	.byte	0x04, 0x1e
        /*009e*/ 	.short	(.L_23 - .L_22)
.L_22:
        /*00a0*/ 	.word	0x00000000


	//----- nvinfo : EIATTR_CBANK_PARAM_SIZE
	.align		4
.L_23:
        /*00a4*/ 	.byte	0x03, 0x19
        /*00a6*/ 	.short	0x0028


	//----- nvinfo : EIATTR_PARAM_CBANK
	.align		4
        /*00a8*/ 	.byte	0x04, 0x0a
        /*00aa*/ 	.short	(.L_25 - .L_24)
	.align		4
.L_24:
        /*00ac*/ 	.word	index@(.nv.constant0._Z10rc4EncryptPKhiS0_Phii)
        /*00b0*/ 	.short	0x0380
        /*00b2*/ 	.short	0x0028


	//----- nvinfo : EIATTR_SW_WAR
	.align		4
.L_25:
        /*00b4*/ 	.byte	0x04, 0x36
        /*00b6*/ 	.short	(.L_27 - .L_26)
.L_26:
        /*00b8*/ 	.word	0x00000008
.L_27:


//--------------------- .nv.callgraph             --------------------------
	.section	.nv.callgraph,"",@"SHT_CUDA_CALLGRAPH"
	.align	4
	.sectionentsize	8
	.align		4
        /*0000*/ 	.word	0x00000000
	.align		4
        /*0004*/ 	.word	0xffffffff
	.align		4
        /*0008*/ 	.word	0x00000000
	.align		4
        /*000c*/ 	.word	0xfffffffe
	.align		4
        /*0010*/ 	.word	0x00000000
	.align		4
        /*0014*/ 	.word	0xfffffffd
	.align		4
        /*0018*/ 	.word	0x00000000
	.align		4
        /*001c*/ 	.word	0xfffffffc


//--------------------- .text._Z10rc4EncryptPKhiS0_Phii --------------------------
	.section	.text._Z10rc4EncryptPKhiS0_Phii,"ax",@progbits
	.align	128
        .global         _Z10rc4EncryptPKhiS0_Phii
        .type           _Z10rc4EncryptPKhiS0_Phii,@function
        .size           _Z10rc4EncryptPKhiS0_Phii,(.L_x_14 - _Z10rc4EncryptPKhiS0_Phii)
        .other          _Z10rc4EncryptPKhiS0_Phii,@"STO_CUDA_ENTRY STV_DEFAULT"
_Z10rc4EncryptPKhiS0_Phii:
.text._Z10rc4EncryptPKhiS0_Phii:
[----:B------:R-:W-:Y:S08]  /*0000*/  LDC R1, c[0x0][0x37c] ;  /* 0x0000df00ff017b82 */ /* 0x000ff00000000800 */
[----:B------:R-:W0:Y:S08]  /*0010*/  S2UR UR6, SR_CTAID.X ;  /* 0x00000000000679c3 */ /* 0x000e300000002500 */
[----:B------:R-:W0:Y:S02]  /*0020*/  LDC R0, c[0x0][0x3a4] ;  /* 0x0000e900ff007b82 */ /* 0x000e240000000800 */
[----:B0-----:R-:W-:-:S13]  /*0030*/  ISETP.LE.AND P0, PT, R0, UR6, PT ;  /* 0x0000000600007c0c */ /* 0x001fda000bf03270 */
[----:B------:R-:W-:Y:S05]  /*0040*/  @P0 EXIT ;  /* 0x000000000000094d */ /* 0x000fea0003800000 */
[----:B------:R-:W0:Y:S01]  /*0050*/  S2R R0, SR_TID.X ;  /* 0x0000000000007919 */ /* 0x000e220000002100 */
[----:B------:R-:W-:Y:S01]  /*0060*/  BSSY.RECONVERGENT B0, `(.L_x_0) ;  /* 0x0000042000007945 */ /* 0x000fe20003800200 */
[----:B0-----:R-:W-:-:S13]  /*0070*/  ISETP.GT.U32.AND P0, PT, R0, 0xff, PT ;  /* 0x000000ff0000780c */ /* 0x001fda0003f04070 */
[----:B------:R-:W-:Y:S05]  /*0080*/  @P0 BRA `(.L_x_1) ;  /* 0x0000000000fc0947 */ /* 0x000fea0003800000 */
[----:B------:R-:W0:Y:S01]  /*0090*/  LDC R3, c[0x0][0x360] ;  /* 0x0000d800ff037b82 */ /* 0x000e220000000800 */
[----:B------:R-:W-:Y:S01]  /*00a0*/  BSSY.RECONVERGENT B1, `(.L_x_2) ;  /* 0x000002b000017945 */ /* 0x000fe20003800200 */
[----:B0-----:R-:W0:Y:S01]  /*00b0*/  I2F.U32.RP R8, R3 ;  /* 0x0000000300087306 */ /* 0x001e220000209000 */
[----:B------:R-:W-:Y:S01]  /*00c0*/  IMAD.IADD R2, R0, 0x1, R3 ;  /* 0x0000000100027824 */ /* 0x000fe200078e0203 */
[----:B------:R-:W-:-:S04]  /*00d0*/  ISETP.NE.U32.AND P2, PT, R3, RZ, PT ;  /* 0x000000ff0300720c */ /* 0x000fc80003f45070 */
[C---:B------:R-:W-:Y:S02]  /*00e0*/  ISETP.GE.U32.AND P0, PT, R2.reuse, 0x100, PT ;  /* 0x000001000200780c */ /* 0x040fe40003f06070 */
[----:B------:R-:W-:Y:S01]  /*00f0*/  VIMNMX.U32 R7, PT, PT, R2, 0x100, !PT ;  /* 0x0000010002077848 */ /* 0x000fe20007fe0000 */
[----:B0-----:R-:W0:Y:S02]  /*0100*/  MUFU.RCP R8, R8 ;  /* 0x0000000800087308 */ /* 0x001e240000001000 */
[----:B0-----:R-:W-:-:S06]  /*0110*/  VIADD R4, R8, 0xffffffe ;  /* 0x0ffffffe08047836 */ /* 0x001fcc0000000000 */
[----:B------:R0:W1:Y:S02]  /*0120*/  F2I.FTZ.U32.TRUNC.NTZ R5, R4 ;  /* 0x0000000400057305 */ /* 0x000064000021f000 */
[----:B0-----:R-:W-:Y:S02]  /*0130*/  IMAD.MOV.U32 R4, RZ, RZ, RZ ;  /* 0x000000ffff047224 */ /* 0x001fe400078e00ff */
[----:B-1----:R-:W-:-:S04]  /*0140*/  IMAD.MOV R6, RZ, RZ, -R5 ;  /* 0x000000ffff067224 */ /* 0x002fc800078e0a05 */
[----:B------:R-:W-:Y:S01]  /*0150*/  IMAD R9, R6, R3, RZ ;  /* 0x0000000306097224 */ /* 0x000fe200078e02ff */
[----:B------:R-:W-:-:S03]  /*0160*/  SEL R6, RZ, 0x1, P0 ;  /* 0x00000001ff067807 */ /* 0x000fc60000000000 */
[----:B------:R-:W-:Y:S01]  /*0170*/  IMAD.HI.U32 R5, R5, R9, R4 ;  /* 0x0000000905057227 */ /* 0x000fe200078e0004 */
[----:B------:R-:W-:-:S05]  /*0180*/  IADD3 R2, PT, PT, R7, -R2, -R6 ;  /* 0x8000000207027210 */ /* 0x000fca0007ffe806 */
[----:B------:R-:W-:-:S04]  /*0190*/  IMAD.HI.U32 R5, R5, R2, RZ ;  /* 0x0000000205057227 */ /* 0x000fc800078e00ff */
[----:B------:R-:W-:-:S04]  /*01a0*/  IMAD.MOV R4, RZ, RZ, -R5 ;  /* 0x000000ffff047224 */ /* 0x000fc800078e0a05 */
[----:B------:R-:W-:-:S05]  /*01b0*/  IMAD R2, R3, R4, R2 ;  /* 0x0000000403027224 */ /* 0x000fca00078e0202 */
[----:B------:R-:W-:-:S13]  /*01c0*/  ISETP.GE.U32.AND P0, PT, R2, R3, PT ;  /* 0x000000030200720c */ /* 0x000fda0003f06070 */
[----:B------:R-:W-:Y:S02]  /*01d0*/  @P0 IMAD.IADD R2, R2, 0x1, -R3 ;  /* 0x0000000102020824 */ /* 0x000fe400078e0a03 */
[----:B------:R-:W-:-:S03]  /*01e0*/  @P0 VIADD R5, R5, 0x1 ;  /* 0x0000000105050836 */ /* 0x000fc60000000000 */
[----:B------:R-:W-:-:S13]  /*01f0*/  ISETP.GE.U32.AND P1, PT, R2, R3, PT ;  /* 0x000000030200720c */ /* 0x000fda0003f26070 */
[----:B------:R-:W-:Y:S01]  /*0200*/  @P1 VIADD R5, R5, 0x1 ;  /* 0x0000000105051836 */ /* 0x000fe20000000000 */
[----:B------:R-:W-:-:S05]  /*0210*/  @!P2 LOP3.LUT R5, RZ, R3, RZ, 0x33, !PT ;  /* 0x00000003ff05a212 */ /* 0x000fca00078e33ff */
[----:B------:R-:W-:-:S05]  /*0220*/  IMAD.IADD R5, R6, 0x1, R5 ;  /* 0x0000000106057824 */ /* 0x000fca00078e0205 */
[C---:B------:R-:W-:Y:S02]  /*0230*/  LOP3.LUT R2, R5.reuse, 0x3, RZ, 0xc0, !PT ;  /* 0x0000000305027812 */ /* 0x040fe400078ec0ff */
[----:B------:R-:W-:Y:S02]  /*0240*/  ISETP.GE.U32.AND P1, PT, R5, 0x3, PT ;  /* 0x000000030500780c */ /* 0x000fe40003f26070 */
[----:B------:R-:W-:Y:S01]  /*0250*/  ISETP.NE.AND P0, PT, R2, 0x3, PT ;  /* 0x000000030200780c */ /* 0x000fe20003f05270 */
[----:B------:R-:W-:-:S12]  /*0260*/  IMAD.MOV.U32 R2, RZ, RZ, R0 ;  /* 0x000000ffff027224 */ /* 0x000fd800078e0000 */
[----:B------:R-:W-:Y:S05]  /*0270*/  @!P0 BRA `(.L_x_3) ;  /* 0x0000000000348947 */ /* 0x000fea0003800000 */
[----:B------:R-:W0:Y:S01]  /*0280*/  S2R R7, SR_CgaCtaId ;  /* 0x0000000000077919 */ /* 0x000e220000008800 */
[----:B------:R-:W-:Y:S01]  /*0290*/  VIADD R5, R5, 0x1 ;  /* 0x0000000105057836 */ /* 0x000fe20000000000 */
[----:B------:R-:W-:Y:S01]  /*02a0*/  MOV R4, 0x400 ;  /* 0x0000040000047802 */ /* 0x000fe20000000f00 */
[----:B------:R-:W-:-:S03]  /*02b0*/  IMAD.MOV.U32 R2, RZ, RZ, R0 ;  /* 0x000000ffff027224 */ /* 0x000fc600078e0000 */
[----:B------:R-:W-:-:S05]  /*02c0*/  LOP3.LUT R5, R5, 0x3, RZ, 0xc0, !PT ;  /* 0x0000000305057812 */ /* 0x000fca00078ec0ff */
[----:B------:R-:W-:Y:S01]  /*02d0*/  IMAD.MOV R5, RZ, RZ, -R5 ;  /* 0x000000ffff057224 */ /* 0x000fe200078e0a05 */
[----:B0-----:R-:W-:-:S07]  /*02e0*/  LEA R7, R7, R4, 0x18 ;  /* 0x0000000407077211 */ /* 0x001fce00078ec0ff */
.L_x_4:
[----:B------:R-:W-:Y:S02]  /*02f0*/  VIADD R5, R5, 0x1 ;  /* 0x0000000105057836 */ /* 0x000fe40000000000 */
[----:B------:R-:W-:-:S03]  /*0300*/  IMAD.IADD R9, R7, 0x1, R2 ;  /* 0x0000000107097824 */ /* 0x000fc600078e0202 */
[----:B------:R-:W-:Y:S02]  /*0310*/  ISETP.NE.AND P0, PT, R5, RZ, PT ;  /* 0x000000ff0500720c */ /* 0x000fe40003f05270 */
[----:B------:R0:W-:Y:S02]  /*0320*/  STS.U8 [R9], R2 ;  /* 0x0000000209007388 */ /* 0x0001e40000000000 */
[----:B0-----:R-:W-:-:S09]  /*0330*/  IMAD.IADD R2, R3, 0x1, R2 ;  /* 0x0000000103027824 */ /* 0x001fd200078e0202 */
[----:B------:R-:W-:Y:S05]  /*0340*/  @P0 BRA `(.L_x_4) ;  /* 0xfffffffc00e80947 */ /* 0x000fea000383ffff */
.L_x_3:
[----:B------:R-:W-:Y:S05]  /*0350*/  BSYNC.RECONVERGENT B1 ;  /* 0x0000000000017941 */ /* 0x000fea0003800200 */
.L_x_2:
[----:B------:R-:W-:Y:S05]  /*0360*/  @!P1 BRA `(.L_x_1) ;  /* 0x0000000000449947 */ /* 0x000fea0003800000 */
[----:B------:R-:W0:Y:S01]  /*0370*/  S2R R5, SR_CgaCtaId ;  /* 0x0000000000057919 */ /* 0x000e220000008800 */
[----:B------:R-:W-:-:S04]  /*0380*/  MOV R4, 0x400 ;  /* 0x0000040000047802 */ /* 0x000fc80000000f00 */
[----:B0-----:R-:W-:-:S07]  /*0390*/  LEA R9, R5, R4, 0x18 ;  /* 0x0000000405097211 */ /* 0x001fce00078ec0ff */
.L_x_5:
[--C-:B------:R-:W-:Y:S02]  /*03a0*/  IMAD.IADD R10, R9, 0x1, R2.reuse ;  /* 0x00000001090a7824 */ /* 0x100fe400078e0202 */
[----:B------:R-:W-:Y:S02]  /*03b0*/  IMAD.IADD R11, R3, 0x1, R2 ;  /* 0x00000001030b7824 */ /* 0x000fe400078e0202 */
[--C-:B------:R-:W-:Y:S01]  /*03c0*/  IMAD.IADD R4, R10, 0x1, R3.reuse ;  /* 0x000000010a047824 */ /* 0x100fe200078e0203 */
[----:B------:R0:W-:Y:S01]  /*03d0*/  STS.U8 [R10], R2 ;  /* 0x000000020a007388 */ /* 0x0001e20000000000 */
[--C-:B------:R-:W-:Y:S02]  /*03e0*/  IMAD.IADD R6, R11, 0x1, R3.reuse ;  /* 0x000000010b067824 */ /* 0x100fe400078e0203 */
[--C-:B------:R-:W-:Y:S01]  /*03f0*/  IMAD.IADD R5, R4, 0x1, R3.reuse ;  /* 0x0000000104057824 */ /* 0x100fe200078e0203 */
[----:B------:R1:W-:Y:S01]  /*0400*/  STS.U8 [R4], R11 ;  /* 0x0000000b04007388 */ /* 0x0003e20000000000 */
[----:B------:R-:W-:-:S02]  /*0410*/  IMAD.IADD R8, R6, 0x1, R3 ;  /* 0x0000000106087824 */ /* 0x000fc400078e0203 */
[--C-:B------:R-:W-:Y:S01]  /*0420*/  IMAD.IADD R7, R5, 0x1, R3.reuse ;  /* 0x0000000105077824 */ /* 0x100fe200078e0203 */
[----:B------:R1:W-:Y:S01]  /*0430*/  STS.U8 [R5], R6 ;  /* 0x0000000605007388 */ /* 0x0003e20000000000 */
[----:B0-----:R-:W-:-:S03]  /*0440*/  IMAD.IADD R2, R8, 0x1, R3 ;  /* 0x0000000108027824 */ /* 0x001fc600078e0203 */
[----:B------:R1:W-:Y:S02]  /*0450*/  STS.U8 [R7], R8 ;  /* 0x0000000807007388 */ /* 0x0003e40000000000 */
[----:B------:R-:W-:-:S13]  /*0460*/  ISETP.GE.U32.AND P0, PT, R2, 0x100, PT ;  /* 0x000001000200780c */ /* 0x000fda0003f06070 */
[----:B-1----:R-:W-:Y:S05]  /*0470*/  @!P0 BRA `(.L_x_5) ;  /* 0xfffffffc00c88947 */ /* 0x002fea000383ffff */
.L_x_1:
[----:B------:R-:W-:Y:S05]  /*0480*/  BSYNC.RECONVERGENT B0 ;  /* 0x0000000000007941 */ /* 0x000fea0003800200 */
.L_x_0:
[----:B------:R-:W-:Y:S01]  /*0490*/  BAR.SYNC.DEFER_BLOCKING 0x0 ;  /* 0x0000000000007b1d */ /* 0x000fe20000010000 */
[C---:B------:R-:W-:Y:S02]  /*04a0*/  ISETP.NE.AND P1, PT, R0.reuse, RZ, PT ;  /* 0x000000ff0000720c */ /* 0x040fe40003f25270 */
[----:B------:R-:W-:-:S03]  /*04b0*/  ISETP.NE.AND P0, PT, R0, RZ, PT ;  /* 0x000000ff0000720c */ /* 0x000fc60003f05270 */
[----:B------:R-:W0:Y:S01]  /*04c0*/  LDCU.64 UR8, c[0x0][0x358] ;  /* 0x00006b00ff0877ac */ /* 0x000e220008000a00 */
[----:B------:R-:W-:Y:S07]  /*04d0*/  BSSY.RECONVERGENT B0, `(.L_x_6) ;  /* 0x00000cc000007945 */ /* 0x000fee0003800200 */
[----:B------:R-:W-:Y:S05]  /*04e0*/  @P1 BRA `(.L_x_7) ;  /* 0x0000000c00281947 */ /* 0x000fea0003800000 */
[----:B------:R-:W1:Y:S01]  /*04f0*/  LDC R0, c[0x0][0x388] ;  /* 0x0000e200ff007b82 */ /* 0x000e620000000800 */
[----:B------:R-:W-:Y:S01]  /*0500*/  IMAD.MOV.U32 R6, RZ, RZ, RZ ;  /* 0x000000ffff067224 */ /* 0x000fe200078e00ff */
[----:B------:R-:W-:Y:S01]  /*0510*/  UMOV UR4, 0x400 ;  /* 0x0000040000047882 */ /* 0x000fe20000000000 */
[----:B------:R-:W2:Y:S05]  /*0520*/  LDCU.64 UR10, c[0x0][0x380] ;  /* 0x00007000ff0a77ac */ /* 0x000eaa0008000a00 */
[----:B------:R-:W3:Y:S01]  /*0530*/  S2UR UR5, SR_CgaCtaId ;  /* 0x00000000000579c3 */ /* 0x000ee20000008800 */
[----:B-1----:R-:W-:-:S07]  /*0540*/  IABS R3, R0 ;  /* 0x0000000000037213 */ /* 0x002fce0000000000 */
[----:B------:R-:W1:Y:S01]  /*0550*/  LDC R0, c[0x0][0x388] ;  /* 0x0000e200ff007b82 */ /* 0x000e620000000800 */
[----:B------:R-:W4:Y:S01]  /*0560*/  I2F.RP R2, R3 ;  /* 0x0000000300027306 */ /* 0x000f220000209400 */
[----:B---3--:R-:W-:-:S07]  /*0570*/  ULEA UR4, UR5, UR4, 0x18 ;  /* 0x0000000405047291 */ /* 0x008fce000f8ec0ff */
[----:B----4-:R-:W3:Y:S02]  /*0580*/  MUFU.RCP R2, R2 ;  /* 0x0000000200027308 */ /* 0x010ee40000001000 */
[----:B---3--:R-:W-:Y:S02]  /*0590*/  VIADD R7, R2, 0xffffffe ;  /* 0x0ffffffe02077836 */ /* 0x008fe40000000000 */
[----:B------:R-:W-:-:S04]  /*05a0*/  IMAD.MOV.U32 R2, RZ, RZ, 0x3 ;  /* 0x00000003ff027424 */ /* 0x000fc800078e00ff */
[----:B------:R-:W3:Y:S02]  /*05b0*/  F2I.FTZ.U32.TRUNC.NTZ R7, R7 ;  /* 0x0000000700077305 */ /* 0x000ee4000021f000 */
[----:B---3--:R-:W-:-:S04]  /*05c0*/  IMAD.MOV R4, RZ, RZ, -R7 ;  /* 0x000000ffff047224 */ /* 0x008fc800078e0a07 */
[----:B------:R-:W-:-:S04]  /*05d0*/  IMAD R5, R4, R3, RZ ;  /* 0x0000000304057224 */ /* 0x000fc800078e02ff */
[----:B------:R-:W-:Y:S01]  /*05e0*/  IMAD.HI.U32 R6, R7, R5, R6 ;  /* 0x0000000507067227 */ /* 0x000fe200078e0006 */
[----:B-12---:R-:W-:-:S07]  /*05f0*/  PRMT R7, RZ, 0x7610, R7 ;  /* 0x00007610ff077816 */ /* 0x006fce0000000007 */
.L_x_8:
[----:B------:R-:W-:Y:S01]  /*0600*/  VIADD R8, R2, 0xfffffffd ;  /* 0xfffffffd02087836 */ /* 0x000fe20000000000 */
[----:B------:R-:W-:Y:S01]  /*0610*/  IABS R4, R0 ;  /* 0x0000000000047213 */ /* 0x000fe20000000000 */
[----:B-1----:R-:W1:Y:S03]  /*0620*/  LDS.U8 R19, [R2+UR4+-0x3] ;  /* 0xfffffd0402137984 */ /* 0x002e660008000000 */
[----:B------:R-:W-:Y:S01]  /*0630*/  IABS R5, R8 ;  /* 0x0000000800057213 */ /* 0x000fe20000000000 */
[----:B------:R-:W2:Y:S01]  /*0640*/  I2F.RP R12, R4 ;  /* 0x00000004000c7306 */ /* 0x000ea20000209400 */
[----:B------:R-:W-:-:S03]  /*0650*/  ISETP.GE.AND P2, PT, R8, RZ, PT ;  /* 0x000000ff0800720c */ /* 0x000fc60003f46270 */
[----:B------:R-:W-:-:S04]  /*0660*/  IMAD.HI.U32 R6, R6, R5, RZ ;  /* 0x0000000506067227 */ /* 0x000fc800078e00ff */
[----:B------:R-:W-:-:S04]  /*0670*/  IMAD.MOV R6, RZ, RZ, -R6 ;  /* 0x000000ffff067224 */ /* 0x000fc800078e0a06 */
[----:B------:R-:W-:Y:S01]  /*0680*/  IMAD R5, R4, R6, R5 ;  /* 0x0000000604057224 */ /* 0x000fe200078e0205 */
[----:B--2---:R-:W2:Y:S04]  /*0690*/  MUFU.RCP R12, R12 ;  /* 0x0000000c000c7308 */ /* 0x004ea80000001000 */
[----:B------:R-:W-:-:S13]  /*06a0*/  ISETP.GT.U32.AND P1, PT, R3, R5, PT ;  /* 0x000000050300720c */ /* 0x000fda0003f24070 */
[----:B------:R-:W-:Y:S02]  /*06b0*/  @!P1 IMAD.IADD R5, R5, 0x1, -R4 ;  /* 0x0000000105059824 */ /* 0x000fe400078e0a04 */
[----:B--2---:R-:W-:-:S03]  /*06c0*/  VIADD R10, R12, 0xffffffe ;  /* 0x0ffffffe0c0a7836 */ /* 0x004fc60000000000 */
[----:B------:R-:W-:Y:S01]  /*06d0*/  ISETP.GT.U32.AND P1, PT, R3, R5, PT ;  /* 0x000000050300720c */ /* 0x000fe20003f24070 */
[----:B------:R-:W2:-:S12]  /*06e0*/  F2I.FTZ.U32.TRUNC.NTZ R11, R10 ;  /* 0x0000000a000b7305 */ /* 0x000e98000021f000 */
[----:B------:R-:W-:Y:S01]  /*06f0*/  @!P1 IMAD.IADD R5, R5, 0x1, -R4 ;  /* 0x0000000105059824 */ /* 0x000fe200078e0a04 */
[----:B------:R-:W-:-:S03]  /*0700*/  ISETP.NE.AND P1, PT, R0, RZ, PT ;  /* 0x000000ff0000720c */ /* 0x000fc60003f25270 */
[----:B------:R-:W-:Y:S01]  /*0710*/  IMAD.MOV.U32 R6, RZ, RZ, R5 ;  /* 0x000000ffff067224 */ /* 0x000fe200078e0005 */
[----:B------:R-:W-:-:S03]  /*0720*/  LOP3.LUT R5, RZ, R0, RZ, 0x33, !PT ;  /* 0x00000000ff057212 */ /* 0x000fc600078e33ff */
[----:B------:R-:W-:-:S05]  /*0730*/  @!P2 IMAD.MOV R6, RZ, RZ, -R6 ;  /* 0x000000ffff06a224 */ /* 0x000fca00078e0a06 */
[----:B------:R-:W-:-:S04]  /*0740*/  SEL R6, R5, R6, !P1 ;  /* 0x0000000605067207 */ /* 0x000fc80004800000 */
[----:B------:R-:W-:-:S05]  /*0750*/  IADD3 R8, P2, PT, R6, UR10, RZ ;  /* 0x0000000a06087c10 */ /* 0x000fca000ff5e0ff */
[----:B------:R-:W-:-:S05]  /*0760*/  IMAD.X R9, RZ, RZ, UR11, P2 ;  /* 0x0000000bff097e24 */ /* 0x000fca00090e06ff */
[----:B0-----:R0:W1:Y:S01]  /*0770*/  LDG.E.U8 R8, desc[UR8][R8.64] ;  /* 0x0000000808087981 */ /* 0x001062000c1e1100 */
[--C-:B--2---:R-:W-:Y:S02]  /*0780*/  IMAD.MOV R3, RZ, RZ, -R11.reuse ;  /* 0x000000ffff037224 */ /* 0x104fe400078e0a0b */
[----:B------:R-:W-:Y:S02]  /*0790*/  VIADD R12, R2, 0xfffffffe ;  /* 0xfffffffe020c7836 */ /* 0x000fe40000000000 */
[----:B------:R-:W-:Y:S02]  /*07a0*/  IMAD R3, R3, R4, RZ ;  /* 0x0000000403037224 */ /* 0x000fe400078e02ff */
[----:B------:R-:W-:Y:S01]  /*07b0*/  IMAD.MOV.U32 R10, RZ, RZ, RZ ;  /* 0x000000ffff0a7224 */ /* 0x000fe200078e00ff */
[----:B------:R-:W-:Y:S02]  /*07c0*/  IABS R13, R12 ;  /* 0x0000000c000d7213 */ /* 0x000fe40000000000 */
[----:B------:R-:W-:Y:S01]  /*07d0*/  ISETP.GE.AND P3, PT, R12, RZ, PT ;  /* 0x000000ff0c00720c */ /* 0x000fe20003f66270 */
[----:B------:R-:W-:-:S04]  /*07e0*/  IMAD.HI.U32 R6, R11, R3, R10 ;  /* 0x000000030b067227 */ /* 0x000fc800078e000a */
[----:B------:R-:W-:-:S04]  /*07f0*/  IMAD.MOV.U32 R11, RZ, RZ, R13 ;  /* 0x000000ffff0b7224 */ /* 0x000fc800078e000d */
[----:B------:R-:W-:-:S04]  /*0800*/  IMAD.HI.U32 R3, R6, R11, RZ ;  /* 0x0000000b06037227 */ /* 0x000fc800078e00ff */
[----:B------:R-:W-:-:S04]  /*0810*/  IMAD.MOV R3, RZ, RZ, -R3 ;  /* 0x000000ffff037224 */ /* 0x000fc800078e0a03 */
[----:B0-----:R-:W-:Y:S02]  /*0820*/  IMAD R9, R4, R3, R11 ;  /* 0x0000000304097224 */ /* 0x001fe400078e020b */
[----:B------:R-:W-:-:S05]  /*0830*/  IMAD.MOV.U32 R3, RZ, RZ, R4 ;  /* 0x000000ffff037224 */ /* 0x000fca00078e0004 */
[----:B------:R-:W-:-:S13]  /*0840*/  ISETP.GT.U32.AND P2, PT, R3, R9, PT ;  /* 0x000000090300720c */ /* 0x000fda0003f44070 */
[----:B------:R-:W-:-:S05]  /*0850*/  @!P2 IMAD.IADD R9, R9, 0x1, -R4 ;  /* 0x000000010909a824 */ /* 0x000fca00078e0a04 */
[----:B------:R-:W-:-:S13]  /*0860*/  ISETP.GT.U32.AND P2, PT, R3, R9, PT ;  /* 0x000000090300720c */ /* 0x000fda0003f44070 */
[----:B------:R-:W-:-:S04]  /*0870*/  @!P2 IMAD.IADD R9, R9, 0x1, -R4 ;  /* 0x000000010909a824 */ /* 0x000fc800078e0a04 */
[----:B------:R-:W-:-:S05]  /*0880*/  @!P3 IMAD.MOV R9, RZ, RZ, -R9 ;  /* 0x000000ffff09b224 */ /* 0x000fca00078e0a09 */
[----:B------:R-:W-:-:S04]  /*0890*/  SEL R9, R5, R9, !P1 ;  /* 0x0000000905097207 */ /* 0x000fc80004800000 */
[----:B------:R-:W-:-:S05]  /*08a0*/  IADD3 R10, P2, PT, R9, UR10, RZ ;  /* 0x0000000a090a7c10 */ /* 0x000fca000ff5e0ff */
[----:B------:R-:W-:-:S05]  /*08b0*/  IMAD.X R11, RZ, RZ, UR11, P2 ;  /* 0x0000000bff0b7e24 */ /* 0x000fca00090e06ff */
[----:B------:R0:W2:Y:S01]  /*08c0*/  LDG.E.U8 R9, desc[UR8][R10.64] ;  /* 0x000000080a097981 */ /* 0x0000a2000c1e1100 */
[----:B------:R-:W-:-:S05]  /*08d0*/  VIADD R12, R2, 0xffffffff ;  /* 0xffffffff020c7836 */ /* 0x000fca0000000000 */
[----:B------:R-:W-:Y:S02]  /*08e0*/  IABS R15, R12 ;  /* 0x0000000c000f7213 */ /* 0x000fe40000000000 */
[----:B------:R-:W-:-:S03]  /*08f0*/  ISETP.GE.AND P3, PT, R12, RZ, PT ;  /* 0x000000ff0c00720c */ /* 0x000fc60003f66270 */
[----:B------:R-:W-:-:S04]  /*0900*/  IMAD.HI.U32 R13, R6, R15, RZ ;  /* 0x0000000f060d7227 */ /* 0x000fc800078e00ff */
[----:B------:R-:W-:-:S04]  /*0910*/  IMAD.MOV R13, RZ, RZ, -R13 ;  /* 0x000000ffff0d7224 */ /* 0x000fc800078e0a0d */
[----:B------:R-:W-:-:S05]  /*0920*/  IMAD R13, R4, R13, R15 ;  /* 0x0000000d040d7224 */ /* 0x000fca00078e020f */
[----:B------:R-:W-:-:S13]  /*0930*/  ISETP.GT.U32.AND P2, PT, R3, R13, PT ;  /* 0x0000000d0300720c */ /* 0x000fda0003f44070 */
[----:B------:R-:W-:-:S05]  /*0940*/  @!P2 IMAD.IADD R13, R13, 0x1, -R4 ;  /* 0x000000010d0da824 */ /* 0x000fca00078e0a04 */
[----:B------:R-:W-:-:S13]  /*0950*/  ISETP.GT.U32.AND P2, PT, R3, R13, PT ;  /* 0x0000000d0300720c */ /* 0x000fda0003f44070 */
[----:B------:R-:W-:-:S04]  /*0960*/  @!P2 IMAD.IADD R13, R13, 0x1, -R4 ;  /* 0x000000010d0da824 */ /* 0x000fc800078e0a04 */
[----:B------:R-:W-:-:S05]  /*0970*/  @!P3 IMAD.MOV R13, RZ, RZ, -R13 ;  /* 0x000000ffff0db224 */ /* 0x000fca00078e0a0d */
[----:B0-----:R-:W-:-:S04]  /*0980*/  SEL R10, R5, R13, !P1 ;  /* 0x0000000d050a7207 */ /* 0x001fc80004800000 */
[----:B------:R-:W-:-:S05]  /*0990*/  IADD3 R10, P2, PT, R10, UR10, RZ ;  /* 0x0000000a0a0a7c10 */ /* 0x000fca000ff5e0ff */
[----:B------:R-:W-:-:S05]  /*09a0*/  IMAD.X R11, RZ, RZ, UR11, P2 ;  /* 0x0000000bff0b7e24 */ /* 0x000fca00090e06ff */
[----:B------:R-:W3:Y:S01]  /*09b0*/  LDG.E.U8 R10, desc[UR8][R10.64] ;  /* 0x000000080a0a7981 */ /* 0x000ee2000c1e1100 */
        /* <DEDUP_REMOVED lines=13> */
[----:B------:R0:W4:Y:S01]  /*0a90*/  LDG.E.U8 R11, desc[UR8][R12.64] ;  /* 0x000000080c0b7981 */ /* 0x000122000c1e1100 */
[----:B------:R-:W-:-:S05]  /*0aa0*/  VIADD R14, R2, 0x1 ;  /* 0x00000001020e7836 */ /* 0x000fca0000000000 */
[----:B------:R-:W-:Y:S02]  /*0ab0*/  IABS R17, R14 ;  /* 0x0000000e00117213 */ /* 0x000fe40000000000 */
[----:B------:R-:W-:-:S03]  /*0ac0*/  ISETP.GE.AND P3, PT, R14, RZ, PT ;  /* 0x000000ff0e00720c */ /* 0x000fc60003f66270 */
[----:B------:R-:W-:-:S04]  /*0ad0*/  IMAD.HI.U32 R15, R6, R17, RZ ;  /* 0x00000011060f7227 */ /* 0x000fc800078e00ff */
[----:B------:R-:W-:Y:S01]  /*0ae0*/  IMAD.MOV R15, RZ, RZ, -R15 ;  /* 0x000000ffff0f7224 */ /* 0x000fe200078e0a0f */
[----:B-1----:R-:W-:-:S03]  /*0af0*/  IADD3 R18, PT, PT, R8, R19, R7 ;  /* 0x0000001308127210 */ /* 0x002fc60007ffe007 */
[----:B------:R-:W-:Y:S01]  /*0b00*/  IMAD R7, R4, R15, R17 ;  /* 0x0000000f04077224 */ /* 0x000fe200078e0211 */
[----:B------:R-:W-:-:S04]  /*0b10*/  LOP3.LUT R8, R18, 0xff, RZ, 0xc0, !PT ;  /* 0x000000ff12087812 */ /* 0x000fc800078ec0ff */
[----:B------:R-:W-:Y:S01]  /*0b20*/  ISETP.GT.U32.AND P2, PT, R3, R7, PT ;  /* 0x000000070300720c */ /* 0x000fe20003f44070 */
[----:B------:R-:W1:-:S12]  /*0b30*/  LDS.U8 R15, [R8+UR4] ;  /* 0x00000004080f7984 */ /* 0x000e580008000000 */
[----:B------:R-:W-:-:S05]  /*0b40*/  @!P2 IMAD.IADD R7, R7, 0x1, -R4 ;  /* 0x000000010707a824 */ /* 0x000fca00078e0a04 */
[----:B------:R-:W-:-:S13]  /*0b50*/  ISETP.GT.U32.AND P2, PT, R3, R7, PT ;  /* 0x000000070300720c */ /* 0x000fda0003f44070 */
[----:B------:R-:W-:-:S04]  /*0b60*/  @!P2 IMAD.IADD R7, R7, 0x1, -R4 ;  /* 0x000000010707a824 */ /* 0x000fc800078e0a04 */
[----:B------:R-:W-:-:S05]  /*0b70*/  @!P3 IMAD.MOV R7, RZ, RZ, -R7 ;  /* 0x000000ffff07b224 */ /* 0x000fca00078e0a07 */
[----:B------:R-:W-:Y:S01]  /*0b80*/  SEL R7, R5, R7, !P1 ;  /* 0x0000000705077207 */ /* 0x000fe20004800000 */
[----:B-1----:R-:W-:Y:S03]  /*0b90*/  STS.U8 [R2+UR4+-0x3], R15 ;  /* 0xfffffd0f02007988 */ /* 0x002fe60008000004 */
[----:B0-----:R-:W-:Y:S01]  /*0ba0*/  IADD3 R12, P2, PT, R7, UR10, RZ ;  /* 0x0000000a070c7c10 */ /* 0x001fe2000ff5e0ff */
[----:B------:R0:W-:Y:S04]  /*0bb0*/  STS.U8 [R8+UR4], R19 ;  /* 0x0000001308007988 */ /* 0x0001e80008000004 */
[----:B------:R-:W-:Y:S01]  /*0bc0*/  IMAD.X R13, RZ, RZ, UR11, P2 ;  /* 0x0000000bff0d7e24 */ /* 0x000fe200090e06ff */
[----:B------:R-:W2:Y:S04]  /*0bd0*/  LDS.U8 R21, [R2+UR4+-0x2] ;  /* 0xfffffe0402157984 */ /* 0x000ea80008000000 */
[----:B------:R1:W5:Y:S01]  /*0be0*/  LDG.E.U8 R7, desc[UR8][R12.64] ;  /* 0x000000080c077981 */ /* 0x000362000c1e1100 */
[----:B------:R-:W-:-:S05]  /*0bf0*/  VIADD R16, R2, 0x2 ;  /* 0x0000000202107836 */ /* 0x000fca0000000000 */
[----:B------:R-:W-:Y:S02]  /*0c00*/  IABS R17, R16 ;  /* 0x0000001000117213 */ /* 0x000fe40000000000 */
[----:B------:R-:W-:-:S03]  /*0c10*/  ISETP.GE.AND P3, PT, R16, RZ, PT ;  /* 0x000000ff1000720c */ /* 0x000fc60003f66270 */
[----:B------:R-:W-:-:S04]  /*0c20*/  IMAD.HI.U32 R14, R6, R17, RZ ;  /* 0x00000011060e7227 */ /* 0x000fc800078e00ff */
[----:B------:R-:W-:-:S04]  /*0c30*/  IMAD.MOV R14, RZ, RZ, -R14 ;  /* 0x000000ffff0e7224 */ /* 0x000fc800078e0a0e */
[----:B0-----:R-:W-:-:S05]  /*0c40*/  IMAD R8, R4, R14, R17 ;  /* 0x0000000e04087224 */ /* 0x001fca00078e0211 */
[----:B------:R-:W-:Y:S02]  /*0c50*/  ISETP.GT.U32.AND P2, PT, R3, R8, PT ;  /* 0x000000080300720c */ /* 0x000fe40003f44070 */
[----:B--2---:R-:W-:-:S11]  /*0c60*/  IADD3 R19, PT, PT, R9, R21, R18 ;  /* 0x0000001509137210 */ /* 0x004fd60007ffe012 */
[----:B------:R-:W-:Y:S01]  /*0c70*/  @!P2 IMAD.IADD R8, R8, 0x1, -R4 ;  /* 0x000000010808a824 */ /* 0x000fe200078e0a04 */
[----:B------:R-:W-:-:S04]  /*0c80*/  LOP3.LUT R14, R19, 0xff, RZ, 0xc0, !PT ;  /* 0x000000ff130e7812 */ /* 0x000fc800078ec0ff */
[----:B------:R-:W-:Y:S01]  /*0c90*/  ISETP.GT.U32.AND P2, PT, R3, R8, PT ;  /* 0x000000080300720c */ /* 0x000fe20003f44070 */
[----:B------:R-:W0:-:S12]  /*0ca0*/  LDS.U8 R15, [R14+UR4] ;  /* 0x000000040e0f7984 */ /* 0x000e180008000000 */
[----:B------:R-:W-:-:S04]  /*0cb0*/  @!P2 IMAD.IADD R8, R8, 0x1, -R4 ;  /* 0x000000010808a824 */ /* 0x000fc800078e0a04 */
[----:B------:R-:W-:-:S05]  /*0cc0*/  @!P3 IMAD.MOV R8, RZ, RZ, -R8 ;  /* 0x000000ffff08b224 */ /* 0x000fca00078e0a08 */
[----:B------:R-:W-:-:S04]  /*0cd0*/  SEL R8, R5, R8, !P1 ;  /* 0x0000000805087207 */ /* 0x000fc80004800000 */
[----:B------:R-:W-:-:S05]  /*0ce0*/  IADD3 R8, P2, PT, R8, UR10, RZ ;  /* 0x0000000a08087c10 */ /* 0x000fca000ff5e0ff */
[----:B------:R-:W-:-:S05]  /*0cf0*/  IMAD.X R9, RZ, RZ, UR11, P2 ;  /* 0x0000000bff097e24 */ /* 0x000fca00090e06ff */
[----:B------:R2:W5:Y:S04]  /*0d00*/  LDG.E.U8 R8, desc[UR8][R8.64] ;  /* 0x0000000808087981 */ /* 0x000568000c1e1100 */
[----:B0-----:R-:W-:Y:S04]  /*0d10*/  STS.U8 [R2+UR4+-0x2], R15 ;  /* 0xfffffe0f02007988 */ /* 0x001fe80008000004 */
[----:B------:R-:W-:Y:S04]  /*0d20*/  STS.U8 [R14+UR4], R21 ;  /* 0x000000150e007988 */ /* 0x000fe80008000004 */
[----:B------:R-:W3:Y:S01]  /*0d30*/  LDS.U8 R23, [R2+UR4+-0x1] ;  /* 0xffffff0402177984 */ /* 0x000ee20008000000 */
[----:B-1----:R-:W-:-:S05]  /*0d40*/  VIADD R12, R2, 0x3 ;  /* 0x00000003020c7836 */ /* 0x002fca0000000000 */
[----:B------:R-:W-:-:S05]  /*0d50*/  IABS R17, R12 ;  /* 0x0000000c00117213 */ /* 0x000fca0000000000 */
[----:B------:R-:W-:-:S04]  /*0d60*/  IMAD.HI.U32 R13, R6, R17, RZ ;  /* 0x00000011060d7227 */ /* 0x000fc800078e00ff */
[----:B------:R-:W-:Y:S01]  /*0d70*/  IMAD.MOV R13, RZ, RZ, -R13 ;  /* 0x000000ffff0d7224 */ /* 0x000fe200078e0a0d */
[----:B---3--:R-:W-:-:S03]  /*0d80*/  IADD3 R18, PT, PT, R10, R23, R19 ;  /* 0x000000170a127210 */ /* 0x008fc60007ffe013 */
[----:B------:R-:W-:Y:S01]  /*0d90*/  IMAD R10, R4, R13, R17 ;  /* 0x0000000d040a7224 */ /* 0x000fe200078e0211 */
[----:B------:R-:W-:-:S04]  /*0da0*/  LOP3.LUT R14, R18, 0xff, RZ, 0xc0, !PT ;  /* 0x000000ff120e7812 */ /* 0x000fc800078ec0ff */
[----:B------:R-:W-:Y:S01]  /*0db0*/  ISETP.GT.U32.AND P2, PT, R3, R10, PT ;  /* 0x0000000a0300720c */ /* 0x000fe20003f44070 */
[----:B------:R-:W0:Y:S01]  /*0dc0*/  LDS.U8 R15, [R14+UR4] ;  /* 0x000000040e0f7984 */ /* 0x000e220008000000 */
[----:B------:R-:W-:-:S11]  /*0dd0*/  ISETP.GE.AND P3, PT, R12, RZ, PT ;  /* 0x000000ff0c00720c */ /* 0x000fd60003f66270 */
[----:B------:R-:W-:-:S05]  /*0de0*/  @!P2 IMAD.IADD R10, R10, 0x1, -R4 ;  /* 0x000000010a0aa824 */ /* 0x000fca00078e0a04 */
[----:B------:R-:W-:-:S13]  /*0df0*/  ISETP.GT.U32.AND P2, PT, R3, R10, PT ;  /* 0x0000000a0300720c */ /* 0x000fda0003f44070 */
[----:B------:R-:W-:-:S04]  /*0e00*/  @!P2 IMAD.IADD R10, R10, 0x1, -R4 ;  /* 0x000000010a0aa824 */ /* 0x000fc800078e0a04 */
[----:B------:R-:W-:-:S05]  /*0e10*/  @!P3 IMAD.MOV R10, RZ, RZ, -R10 ;  /* 0x000000ffff0ab224 */ /* 0x000fca00078e0a0a */
[----:B------:R-:W-:Y:S01]  /*0e20*/  SEL R10, R5, R10, !P1 ;  /* 0x0000000a050a7207 */ /* 0x000fe20004800000 */
[----:B0-----:R-:W-:Y:S04]  /*0e30*/  STS.U8 [R2+UR4+-0x1], R15 ;  /* 0xffffff0f02007988 */ /* 0x001fe80008000004 */
[----:B------:R0:W-:Y:S01]  /*0e40*/  STS.U8 [R14+UR4], R23 ;  /* 0x000000170e007988 */ /* 0x0001e20008000004 */
[----:B------:R-:W-:-:S03]  /*0e50*/  IADD3 R12, P2, PT, R10, UR10, RZ ;  /* 0x0000000a0a0c7c10 */ /* 0x000fc6000ff5e0ff */
[----:B------:R-:W4:Y:S02]  /*0e60*/  LDS.U8 R20, [R2+UR4] ;  /* 0x0000000402147984 */ /* 0x000f240008000000 */
[----:B------:R-:W-:-:S05]  /*0e70*/  IMAD.X R13, RZ, RZ, UR11, P2 ;  /* 0x0000000bff0d7e24 */ /* 0x000fca00090e06ff */
[----:B------:R1:W3:Y:S01]  /*0e80*/  LDG.E.U8 R10, desc[UR8][R12.64] ;  /* 0x000000080c0a7981 */ /* 0x0002e2000c1e1100 */
[----:B--2---:R-:W-:-:S05]  /*0e90*/  VIADD R9, R2, 0x4 ;  /* 0x0000000402097836 */ /* 0x004fca0000000000 */
[----:B------:R-:W-:-:S05]  /*0ea0*/  IABS R17, R9 ;  /* 0x0000000900117213 */ /* 0x000fca0000000000 */
[----:B------:R-:W-:-:S04]  /*0eb0*/  IMAD.HI.U32 R16, R6, R17, RZ ;  /* 0x0000001106107227 */ /* 0x000fc800078e00ff */
[----:B------:R-:W-:-:S04]  /*0ec0*/  IMAD.MOV R16, RZ, RZ, -R16 ;  /* 0x000000ffff107224 */ /* 0x000fc800078e0a10 */
[----:B0-----:R-:W-:Y:S01]  /*0ed0*/  IMAD R14, R4, R16, R17 ;  /* 0x00000010040e7224 */ /* 0x001fe200078e0211 */
[----:B----4-:R-:W-:-:S04]  /*0ee0*/  IADD3 R18, PT, PT, R11, R20, R18 ;  /* 0x000000140b127210 */ /* 0x010fc80007ffe012 */
[----:B------:R-:W-:Y:S02]  /*0ef0*/  LOP3.LUT R11, R18, 0xff, RZ, 0xc0, !PT ;  /* 0x000000ff120b7812 */ /* 0x000fe400078ec0ff */
[----:B------:R-:W-:-:S03]  /*0f00*/  ISETP.GT.U32.AND P2, PT, R3, R14, PT ;  /* 0x0000000e0300720c */ /* 0x000fc60003f44070 */
[----:B------:R-:W0:Y:S01]  /*0f10*/  LDS.U8 R15, [R11+UR4] ;  /* 0x000000040b0f7984 */ /* 0x000e220008000000 */
[----:B------:R-:W-:-:S09]  /*0f20*/  ISETP.GE.AND P3, PT, R9, RZ, PT ;  /* 0x000000ff0900720c */ /* 0x000fd20003f66270 */
[----:B------:R-:W-:-:S05]  /*0f30*/  @!P2 IMAD.IADD R14, R14, 0x1, -R4 ;  /* 0x000000010e0ea824 */ /* 0x000fca00078e0a04 */
[----:B------:R-:W-:-:S13]  /*0f40*/  ISETP.GT.U32.AND P2, PT, R3, R14, PT ;  /* 0x0000000e0300720c */ /* 0x000fda0003f44070 */
[----:B------:R-:W-:-:S04]  /*0f50*/  @!P2 IMAD.IADD R14, R14, 0x1, -R4 ;  /* 0x000000010e0ea824 */ /* 0x000fc800078e0a04 */
[----:B------:R-:W-:-:S05]  /*0f60*/  @!P3 IMAD.MOV R14, RZ, RZ, -R14 ;  /* 0x000000ffff0eb224 */ /* 0x000fca00078e0a0e */
[----:B------:R-:W-:Y:S01]  /*0f70*/  SEL R5, R5, R14, !P1 ;  /* 0x0000000e05057207 */ /* 0x000fe20004800000 */
[----:B0-----:R-:W-:Y:S04]  /*0f80*/  STS.U8 [R2+UR4], R15 ;  /* 0x0000000f02007988 */ /* 0x001fe80008000004 */
[----:B------:R-:W-:Y:S01]  /*0f90*/  STS.U8 [R11+UR4], R20 ;  /* 0x000000140b007988 */ /* 0x000fe20008000004 */
[----:B------:R-:W-:-:S03]  /*0fa0*/  IADD3 R4, P1, PT, R5, UR10, RZ ;  /* 0x0000000a05047c10 */ /* 0x000fc6000ff3e0ff */
[----:B------:R-:W5:Y:S02]  /*0fb0*/  LDS.U8 R14, [R2+UR4+0x1] ;  /* 0x00000104020e7984 */ /* 0x000f640008000000 */
[----:B------:R-:W-:-:S05]  /*0fc0*/  IMAD.X R5, RZ, RZ, UR11, P1 ;  /* 0x0000000bff057e24 */ /* 0x000fca00088e06ff */
[----:B------:R0:W2:Y:S01]  /*0fd0*/  LDG.E.U8 R12, desc[UR8][R4.64] ;  /* 0x00000008040c7981 */ /* 0x0000a2000c1e1100 */
[----:B-----5:R-:W-:-:S04]  /*0fe0*/  IADD3 R17, PT, PT, R7, R14, R18 ;  /* 0x0000000e07117210 */ /* 0x020fc80007ffe012 */
[----:B------:R-:W-:-:S05]  /*0ff0*/  LOP3.LUT R7, R17, 0xff, RZ, 0xc0, !PT ;  /* 0x000000ff11077812 */ /* 0x000fca00078ec0ff */
[----:B-1----:R-:W1:Y:S04]  /*1000*/  LDS.U8 R13, [R7+UR4] ;  /* 0x00000004070d7984 */ /* 0x002e680008000000 */
[----:B-1----:R-:W-:Y:S04]  /*1010*/  STS.U8 [R2+UR4+0x1], R13 ;  /* 0x0000010d02007988 */ /* 0x002fe80008000004 */
[----:B------:R-:W-:Y:S04]  /*1020*/  STS.U8 [R7+UR4], R14 ;  /* 0x0000000e07007988 */ /* 0x000fe80008000004 */
[----:B------:R-:W1:Y:S02]  /*1030*/  LDS.U8 R15, [R2+UR4+0x2] ;  /* 0x00000204020f7984 */ /* 0x000e640008000000 */
[----:B-1----:R-:W-:-:S04]  /*1040*/  IADD3 R17, PT, PT, R8, R15, R17 ;  /* 0x0000000f08117210 */ /* 0x002fc80007ffe011 */
[----:B------:R-:W-:-:S05]  /*1050*/  LOP3.LUT R8, R17, 0xff, RZ, 0xc0, !PT ;  /* 0x000000ff11087812 */ /* 0x000fca00078ec0ff */
[----:B------:R-:W1:Y:S04]  /*1060*/  LDS.U8 R11, [R8+UR4] ;  /* 0x00000004080b7984 */ /* 0x000e680008000000 */
[----:B-1----:R-:W-:Y:S04]  /*1070*/  STS.U8 [R2+UR4+0x2], R11 ;  /* 0x0000020b02007988 */ /* 0x002fe80008000004 */
[----:B------:R-:W-:Y:S04]  /*1080*/  STS.U8 [R8+UR4], R15 ;  /* 0x0000000f08007988 */ /* 0x000fe80008000004 */
[----:B------:R-:W3:Y:S02]  /*1090*/  LDS.U8 R19, [R2+UR4+0x3] ;  /* 0x0000030402137984 */ /* 0x000ee40008000000 */
[----:B---3--:R-:W-:-:S04]  /*10a0*/  IADD3 R17, PT, PT, R10, R19, R17 ;  /* 0x000000130a117210 */ /* 0x008fc80007ffe011 */
[----:B0-----:R-:W-:-:S05]  /*10b0*/  LOP3.LUT R4, R17, 0xff, RZ, 0xc0, !PT ;  /* 0x000000ff11047812 */ /* 0x001fca00078ec0ff */
[----:B------:R-:W0:Y:S04]  /*10c0*/  LDS.U8 R5, [R4+UR4] ;  /* 0x0000000404057984 */ /* 0x000e280008000000 */
[----:B0-----:R-:W-:Y:S04]  /*10d0*/  STS.U8 [R2+UR4+0x3], R5 ;  /* 0x0000030502007988 */ /* 0x001fe80008000004 */
[----:B------:R-:W-:Y:S04]  /*10e0*/  STS.U8 [R4+UR4], R19 ;  /* 0x0000001304007988 */ /* 0x000fe80008000004 */
[----:B------:R-:W2:Y:S01]  /*10f0*/  LDS.U8 R13, [R2+UR4+0x4] ;  /* 0x00000404020d7984 */ /* 0x000ea20008000000 */
[----:B------:R-:W-:-:S02]  /*1100*/  ISETP.NE.AND P1, PT, R9, 0xff, PT ;  /* 0x000000ff0900780c */ /* 0x000fc40003f25270 */
[----:B--2---:R-:W-:-:S04]  /*1110*/  IADD3 R12, PT, PT, R12, R13, R17 ;  /* 0x0000000d0c0c7210 */ /* 0x004fc80007ffe011 */
[----:B------:R-:W-:-:S05]  /*1120*/  LOP3.LUT R10, R12, 0xff, RZ, 0xc0, !PT ;  /* 0x000000ff0c0a7812 */ /* 0x000fca00078ec0ff */
[----:B------:R-:W0:Y:S01]  /*1130*/  LDS.U8 R11, [R10+UR4] ;  /* 0x000000040a0b7984 */ /* 0x000e220008000000 */
[----:B------:R-:W-:-:S03]  /*1140*/  PRMT R7, R12, 0x7610, R7 ;  /* 0x000076100c077816 */ /* 0x000fc60000000007 */
[----:B0-----:R0:W-:Y:S04]  /*1150*/  STS.U8 [R2+UR4+0x4], R11 ;  /* 0x0000040b02007988 */ /* 0x0011e80008000004 */
[----:B------:R1:W-:Y:S01]  /*1160*/  STS.U8 [R10+UR4], R13 ;  /* 0x0000000d0a007988 */ /* 0x0003e20008000004 */
[----:B0-----:R-:W-:Y:S01]  /*1170*/  VIADD R2, R2, 0x8 ;  /* 0x0000000802027836 */ /* 0x001fe20000000000 */
[----:B------:R-:W-:Y:S06]  /*1180*/  @P1 BRA `(.L_x_8) ;  /* 0xfffffff4001c1947 */ /* 0x000fec000383ffff */
.L_x_7:
[----:B0-----:R-:W-:Y:S05]  /*1190*/  BSYNC.RECONVERGENT B0 ;  /* 0x0000000000007941 */ /* 0x001fea0003800200 */
.L_x_6:
[----:B------:R-:W-:Y:S06]  /*11a0*/  BAR.SYNC.DEFER_BLOCKING 0x0 ;  /* 0x0000000000007b1d */ /* 0x000fec0000010000 */
[----:B------:R-:W-:Y:S05]  /*11b0*/  @P0 EXIT ;  /* 0x000000000000094d */ /* 0x000fea0003800000 */
[----:B------:R-:W0:Y:S02]  /*11c0*/  LDC R5, c[0x0][0x3a0] ;  /* 0x0000e800ff057b82 */ /* 0x000e240000000800 */
[----:B0-----:R-:W-:-:S13]  /*11d0*/  ISETP.GE.AND P0, PT, R5, 0x1, PT ;  /* 0x000000010500780c */ /* 0x001fda0003f06270 */
[----:B------:R-:W-:Y:S05]  /*11e0*/  @!P0 EXIT ;  /* 0x000000000000894d */ /* 0x000fea0003800000 */
[----:B------:R-:W0:Y:S01]  /*11f0*/  LDCU UR4, c[0x0][0x3a4] ;  /* 0x00007480ff0477ac */ /* 0x000e220008000800 */
[C---:B------:R-:W-:Y:S01]  /*1200*/  ISETP.GE.U32.AND P1, PT, R5.reuse, 0x4, PT ;  /* 0x000000040500780c */ /* 0x040fe20003f26070 */
[C---:B------:R-:W-:Y:S01]  /*1210*/  IMAD R0, R5.reuse, UR6, RZ ;  /* 0x0000000605007c24 */ /* 0x040fe2000f8e02ff */
[C---:B------:R-:W-:Y:S01]  /*1220*/  LOP3.LUT R12, R5.reuse, 0x3, RZ, 0xc0, !PT ;  /* 0x00000003050c7812 */ /* 0x040fe200078ec0ff */
[----:B------:R-:W-:Y:S01]  /*1230*/  IMAD.MOV.U32 R3, RZ, RZ, RZ ;  /* 0x000000ffff037224 */ /* 0x000fe200078e00ff */
[----:B------:R-:W-:Y:S01]  /*1240*/  PRMT R7, RZ, 0x7610, R7 ;  /* 0x00007610ff077816 */ /* 0x000fe20000000007 */
[----:B------:R-:W-:Y:S01]  /*1250*/  IMAD.MOV.U32 R4, RZ, RZ, RZ ;  /* 0x000000ffff047224 */ /* 0x000fe200078e00ff */
[----:B------:R-:W-:Y:S01]  /*1260*/  ISETP.NE.AND P0, PT, R12, RZ, PT ;  /* 0x000000ff0c00720c */ /* 0x000fe20003f05270 */
[----:B0-----:R-:W-:-:S06]  /*1270*/  IMAD R2, R5, UR4, RZ ;  /* 0x0000000405027c24 */ /* 0x001fcc000f8e02ff */
[----:B------:R-:W-:Y:S06]  /*1280*/  @!P1 BRA `(.L_x_9) ;  /* 0x0000000800089947 */ /* 0x000fec0003800000 */
[----:B------:R-:W0:Y:S01]  /*1290*/  S2UR UR5, SR_CgaCtaId ;  /* 0x00000000000579c3 */ /* 0x000e220000008800 */
[----:B------:R-:W-:Y:S01]  /*12a0*/  UMOV UR4, 0x400 ;  /* 0x0000040000047882 */ /* 0x000fe20000000000 */
[----:B------:R-:W-:Y:S01]  /*12b0*/  LOP3.LUT R3, R5, 0x7ffffffc, RZ, 0xc0, !PT ;  /* 0x7ffffffc05037812 */ /* 0x000fe200078ec0ff */
[----:B------:R-:W-:Y:S01]  /*12c0*/  IMAD.MOV.U32 R4, RZ, RZ, RZ ;  /* 0x000000ffff047224 */ /* 0x000fe200078e00ff */
[----:B------:R-:W-:Y:S01]  /*12d0*/  PRMT R7, RZ, 0x7610, R7 ;  /* 0x00007610ff077816 */ /* 0x000fe20000000007 */
[----:B0-----:R-:W-:-:S03]  /*12e0*/  ULEA UR5, UR5, UR4, 0x18 ;  /* 0x0000000405057291 */ /* 0x001fc6000f8ec0ff */
[----:B------:R-:W-:-:S09]  /*12f0*/  UMOV UR4, URZ ;  /* 0x000000ff00047c82 */ /* 0x000fd20008000000 */
.L_x_10:
[----:B------:R-:W0:Y:S01]  /*1300*/  LDC.64 R8, c[0x0][0x390] ;  /* 0x0000e400ff087b82 */ /* 0x000e220000000a00 */
[----:B------:R-:W-:-:S05]  /*1310*/  VIADD R5, R0, UR4 ;  /* 0x0000000400057c36 */ /* 0x000fca0008000000 */
[C---:B------:R-:W-:Y:S01]  /*1320*/  ISETP.GE.AND P2, PT, R5.reuse, R2, PT ;  /* 0x000000020500720c */ /* 0x040fe20003f46270 */
[----:B------:R-:W-:Y:S01]  /*1330*/  VIADD R4, R4, 0x1 ;  /* 0x0000000104047836 */ /* 0x000fe20000000000 */
[----:B------:R-:W2:Y:S08]  /*1340*/  LDC.64 R16, c[0x0][0x398] ;  /* 0x0000e600ff107b82 */ /* 0x000eb00000000a00 */
[----:B------:R-:W3:Y:S03]  /*1350*/  LDC.64 R18, c[0x0][0x390] ;  /* 0x0000e400ff127b82 */ /* 0x000ee60000000a00 */
[----:B0-----:R-:W-:-:S05]  /*1360*/  @!P2 IADD3 R8, P1, PT, R5, R8, RZ ;  /* 0x000000080508a210 */ /* 0x001fca0007f3e0ff */
[----:B------:R-:W0:Y:S01]  /*1370*/  LDC.64 R20, c[0x0][0x390] ;  /* 0x0000e400ff147b82 */ /* 0x000e220000000a00 */
[----:B------:R-:W-:-:S05]  /*1380*/  @!P2 IMAD.X R9, RZ, RZ, R9, P1 ;  /* 0x000000ffff09a224 */ /* 0x000fca00008e0609 */
[----:B------:R2:W4:Y:S01]  /*1390*/  @!P2 LDG.E.U8 R6, desc[UR8][R8.64] ;  /* 0x000000080806a981 */ /* 0x000522000c1e1100 */
[----:B------:R-:W-:-:S04]  /*13a0*/  SHF.R.S32.HI R11, RZ, 0x1f, R4 ;  /* 0x0000001fff0b7819 */ /* 0x000fc80000011404 */
[----:B------:R-:W-:-:S04]  /*13b0*/  LEA.HI R11, R11, R4, RZ, 0x8 ;  /* 0x000000040b0b7211 */ /* 0x000fc800078f40ff */
[----:B------:R-:W-:Y:S02]  /*13c0*/  LOP3.LUT R11, R11, 0xffffff00, RZ, 0xc0, !PT ;  /* 0xffffff000b0b7812 */ /* 0x000fe400078ec0ff */
[----:B--2---:R-:W-:-:S03]  /*13d0*/  @!P2 IADD3 R8, P3, PT, R5, R16, RZ ;  /* 0x000000100508a210 */ /* 0x004fc60007f7e0ff */
[----:B------:R-:W-:-:S05]  /*13e0*/  IMAD.IADD R15, R4, 0x1, -R11 ;  /* 0x00000001040f7824 */ /* 0x000fca00078e0a0b */
[----:B------:R-:W2:Y:S02]  /*13f0*/  LDS.U8 R14, [R15+UR5] ;  /* 0x000000050f0e7984 */ /* 0x000ea40008000000 */
[----:B--2---:R-:W-:-:S05]  /*1400*/  IMAD.IADD R4, R14, 0x1, R7 ;  /* 0x000000010e047824 */ /* 0x004fca00078e0207 */
[----:B------:R-:W-:-:S05]  /*1410*/  LOP3.LUT R7, R4, 0xff, RZ, 0xc0, !PT ;  /* 0x000000ff04077812 */ /* 0x000fca00078ec0ff */
[----:B-1----:R-:W1:Y:S04]  /*1420*/  LDS.U8 R10, [R7+UR5] ;  /* 0x00000005070a7984 */ /* 0x002e680008000000 */
[----:B-1----:R-:W-:Y:S04]  /*1430*/  STS.U8 [R15+UR5], R10 ;  /* 0x0000000a0f007988 */ /* 0x002fe80008000005 */
[----:B------:R-:W-:Y:S04]  /*1440*/  STS.U8 [R7+UR5], R14 ;  /* 0x0000000e07007988 */ /* 0x000fe80008000005 */
[----:B------:R-:W1:Y:S02]  /*1450*/  LDS.U8 R9, [R15+UR5] ;  /* 0x000000050f097984 */ /* 0x000e640008000000 */
[----:B-1----:R-:W-:-:S05]  /*1460*/  IMAD.IADD R9, R14, 0x1, R9 ;  /* 0x000000010e097824 */ /* 0x002fca00078e0209 */
[----:B------:R-:W-:Y:S01]  /*1470*/  @!P2 LOP3.LUT R13, R9, 0xff, RZ, 0xc0, !PT ;  /* 0x000000ff090da812 */ /* 0x000fe200078ec0ff */
[----:B------:R-:W-:-:S05]  /*1480*/  VIADD R9, R5, 0x1 ;  /* 0x0000000105097836 */ /* 0x000fca0000000000 */
[----:B------:R-:W4:Y:S01]  /*1490*/  @!P2 LDS.U8 R13, [R13+UR5] ;  /* 0x000000050d0da984 */ /* 0x000f220008000000 */
[----:B------:R-:W-:Y:S01]  /*14a0*/  ISETP.GE.AND P1, PT, R9, R2, PT ;  /* 0x000000020900720c */ /* 0x000fe20003f26270 */
[----:B------:R-:W-:-:S12]  /*14b0*/  @!P2 IMAD.X R9, RZ, RZ, R17, P3 ;  /* 0x000000ffff09a224 */ /* 0x000fd800018e0611 */
[----:B---3--:R-:W-:-:S05]  /*14c0*/  @!P1 IADD3 R10, P4, PT, R5, R18, RZ ;  /* 0x00000012050a9210 */ /* 0x008fca0007f9e0ff */
[----:B------:R-:W-:Y:S02]  /*14d0*/  @!P1 IMAD.X R11, RZ, RZ, R19, P4 ;  /* 0x000000ffff0b9224 */ /* 0x000fe400020e0613 */
[----:B------:R-:W1:Y:S01]  /*14e0*/  LDC.64 R18, c[0x0][0x398] ;  /* 0x0000e600ff127b82 */ /* 0x000e620000000a00 */
[----:B----4-:R-:W-:-:S05]  /*14f0*/  @!P2 LOP3.LUT R7, R6, R13, RZ, 0x3c, !PT ;  /* 0x0000000d0607a212 */ /* 0x010fca00078e3cff */
[----:B------:R2:W-:Y:S04]  /*1500*/  @!P2 STG.E.U8 desc[UR8][R8.64], R7 ;  /* 0x000000070800a986 */ /* 0x0005e8000c101108 */
[----:B------:R3:W4:Y:S01]  /*1510*/  @!P1 LDG.E.U8 R6, desc[UR8][R10.64+0x1] ;  /* 0x000001080a069981 */ /* 0x000722000c1e1100 */
[----:B------:R-:W-:-:S05]  /*1520*/  VIADD R13, R15, 0x1 ;  /* 0x000000010f0d7836 */ /* 0x000fca0000000000 */
[----:B------:R-:W-:Y:S01]  /*1530*/  PRMT R14, R13, 0x9910, RZ ;  /* 0x000099100d0e7816 */ /* 0x000fe200000000ff */
[----:B--2---:R-:W-:-:S03]  /*1540*/  VIADD R9, R5, 0x2 ;  /* 0x0000000205097836 */ /* 0x004fc60000000000 */
[----:B------:R-:W-:Y:S02]  /*1550*/  SHF.R.S32.HI R14, RZ, 0xf, R14 ;  /* 0x0000000fff0e7819 */ /* 0x000fe4000001140e */
[----:B------:R-:W-:Y:S02]  /*1560*/  ISETP.GE.AND P2, PT, R9, R2, PT ;  /* 0x000000020900720c */ /* 0x000fe40003f46270 */
[----:B------:R-:W-:-:S04]  /*1570*/  LOP3.LUT R14, R14, 0xffff, RZ, 0xc0, !PT ;  /* 0x0000ffff0e0e7812 */ /* 0x000fc800078ec0ff */
[----:B------:R-:W-:-:S04]  /*1580*/  LEA.HI R14, R14, R13, RZ, 0x18 ;  /* 0x0000000d0e0e7211 */ /* 0x000fc800078fc0ff */
[----:B------:R-:W-:-:S05]  /*1590*/  LOP3.LUT R14, R14, 0xff00, RZ, 0xc0, !PT ;  /* 0x0000ff000e0e7812 */ /* 0x000fca00078ec0ff */
[----:B------:R-:W-:-:S05]  /*15a0*/  IMAD.MOV R14, RZ, RZ, -R14 ;  /* 0x000000ffff0e7224 */ /* 0x000fca00078e0a0e */
[----:B------:R-:W-:-:S05]  /*15b0*/  PRMT R14, R14, 0x7710, RZ ;  /* 0x000077100e0e7816 */ /* 0x000fca00000000ff */
[----:B------:R-:W-:-:S05]  /*15c0*/  IMAD.IADD R16, R13, 0x1, R14 ;  /* 0x000000010d107824 */ /* 0x000fca00078e020e */
[----:B------:R-:W-:-:S05]  /*15d0*/  PRMT R7, R16, 0x9910, RZ ;  /* 0x0000991010077816 */ /* 0x000fca00000000ff */
[----:B------:R-:W2:Y:S02]  /*15e0*/  LDS.U8 R13, [R7+UR5] ;  /* 0x00000005070d7984 */ /* 0x000ea40008000000 */
[----:B--2---:R-:W-:-:S05]  /*15f0*/  IMAD.IADD R4, R4, 0x1, R13 ;  /* 0x0000000104047824 */ /* 0x004fca00078e020d */
[----:B------:R-:W-:-:S05]  /*1600*/  LOP3.LUT R14, R4, 0xff, RZ, 0xc0, !PT ;  /* 0x000000ff040e7812 */ /* 0x000fca00078ec0ff */
[----:B---3--:R-:W2:Y:S04]  /*1610*/  LDS.U8 R10, [R14+UR5] ;  /* 0x000000050e0a7984 */ /* 0x008ea80008000000 */
[----:B--2---:R0:W-:Y:S04]  /*1620*/  STS.U8 [R7+UR5], R10 ;  /* 0x0000000a07007988 */ /* 0x0041e80008000005 */
[----:B------:R-:W-:Y:S04]  /*1630*/  STS.U8 [R14+UR5], R13 ;  /* 0x0000000d0e007988 */ /* 0x000fe80008000005 */
[----:B------:R-:W2:Y:S01]  /*1640*/  LDS.U8 R8, [R7+UR5] ;  /* 0x0000000507087984 */ /* 0x000ea20008000000 */
[----:B0-----:R-:W-:-:S05]  /*1650*/  @!P2 IADD3 R10, P4, PT, R5, R20, RZ ;  /* 0x00000014050aa210 */ /* 0x001fca0007f9e0ff */
[----:B------:R-:W-:Y:S02]  /*1660*/  @!P2 IMAD.X R11, RZ, RZ, R21, P4 ;  /* 0x000000ffff0ba224 */ /* 0x000fe400020e0615 */
[----:B------:R-:W0:Y:S01]  /*1670*/  LDC.64 R20, c[0x0][0x390] ;  /* 0x0000e400ff147b82 */ /* 0x000e220000000a00 */
[----:B--2---:R-:W-:-:S05]  /*1680*/  IMAD.IADD R8, R13, 0x1, R8 ;  /* 0x000000010d087824 */ /* 0x004fca00078e0208 */
[----:B------:R-:W-:Y:S02]  /*1690*/  @!P1 LOP3.LUT R15, R8, 0xff, RZ, 0xc0, !PT ;  /* 0x000000ff080f9812 */ /* 0x000fe400078ec0ff */
[----:B-1----:R-:W-:-:S04]  /*16a0*/  @!P1 IADD3 R8, P3, PT, R5, R18, RZ ;  /* 0x0000001205089210 */ /* 0x002fc80007f7e0ff */
[----:B------:R-:W4:Y:S01]  /*16b0*/  @!P1 LDS.U8 R15, [R15+UR5] ;  /* 0x000000050f0f9984 */ /* 0x000f220008000000 */
        /* <DEDUP_REMOVED lines=26> */
[----:B--2---:R-:W-:-:S05]  /*1860*/  IMAD.IADD R8, R15, 0x1, R8 ;  /* 0x000000010f087824 */ /* 0x004fca00078e0208 */
[----:B------:R-:W-:Y:S02]  /*1870*/  @!P2 LOP3.LUT R14, R8, 0xff, RZ, 0xc0, !PT ;  /* 0x000000ff080ea812 */ /* 0x000fe400078ec0ff */
[----:B-1----:R-:W-:-:S04]  /*1880*/  @!P2 IADD3 R8, P3, PT, R5, R18, RZ ;  /* 0x000000120508a210 */ /* 0x002fc80007f7e0ff */
[----:B------:R-:W4:Y:S01]  /*1890*/  @!P2 LDS.U8 R14, [R14+UR5] ;  /* 0x000000050e0ea984 */ /* 0x000f220008000000 */
[----:B------:R-:W-:Y:S02]  /*18a0*/  @!P2 IMAD.X R9, RZ, RZ, R19, P3 ;  /* 0x000000ffff09a224 */ /* 0x000fe400018e0613 */
[----:B------:R-:W-:Y:S01]  /*18b0*/  VIADD R4, R16, 0x1 ;  /* 0x0000000110047836 */ /* 0x000fe20000000000 */
[----:B----4-:R-:W-:-:S05]  /*18c0*/  @!P2 LOP3.LUT R13, R7, R14, RZ, 0x3c, !PT ;  /* 0x0000000e070da212 */ /* 0x010fca00078e3cff */
[----:B------:R-:W-:Y:S04]  /*18d0*/  @!P2 STG.E.U8 desc[UR8][R8.64+0x2], R13 ;  /* 0x0000020d0800a986 */ /* 0x000fe8000c101108 */
[----:B------:R0:W2:Y:S01]  /*18e0*/  @!P1 LDG.E.U8 R7, desc[UR8][R10.64+0x3] ;  /* 0x000003080a079981 */ /* 0x0000a2000c1e1100 */
[----:B------:R-:W-:Y:S01]  /*18f0*/  PRMT R14, R4, 0x9910, RZ ;  /* 0x00009910040e7816 */ /* 0x000fe200000000ff */
[----:B------:R-:W-:-:S03]  /*1900*/  UIADD3 UR4, UPT, UPT, UR4, 0x4, URZ ;  /* 0x0000000404047890 */ /* 0x000fc6000fffe0ff */
[----:B------:R-:W-:-:S04]  /*1910*/  SHF.R.S32.HI R14, RZ, 0xf, R14 ;  /* 0x0000000fff0e7819 */ /* 0x000fc8000001140e */
[----:B------:R-:W-:-:S04]  /*1920*/  LOP3.LUT R15, R14, 0xffff, RZ, 0xc0, !PT ;  /* 0x0000ffff0e0f7812 */ /* 0x000fc800078ec0ff */
[----:B------:R-:W-:-:S04]  /*1930*/  LEA.HI R14, R15, R4, RZ, 0x18 ;  /* 0x000000040f0e7211 */ /* 0x000fc800078fc0ff */
[----:B------:R-:W-:-:S05]  /*1940*/  LOP3.LUT R14, R14, 0xff00, RZ, 0xc0, !PT ;  /* 0x0000ff000e0e7812 */ /* 0x000fca00078ec0ff */
[----:B------:R-:W-:-:S05]  /*1950*/  IMAD.MOV R14, RZ, RZ, -R14 ;  /* 0x000000ffff0e7224 */ /* 0x000fca00078e0a0e */
[----:B------:R-:W-:-:S05]  /*1960*/  PRMT R15, R14, 0x7710, RZ ;  /* 0x000077100e0f7816 */ /* 0x000fca00000000ff */
[----:B------:R-:W-:-:S05]  /*1970*/  IMAD.IADD R4, R4, 0x1, R15 ;  /* 0x0000000104047824 */ /* 0x000fca00078e020f */
[----:B------:R-:W-:-:S05]  /*1980*/  PRMT R4, R4, 0x9910, RZ ;  /* 0x0000991004047816 */ /* 0x000fca00000000ff */
[----:B0-----:R-:W0:Y:S02]  /*1990*/  LDS.U8 R11, [R4+UR5] ;  /* 0x00000005040b7984 */ /* 0x001e240008000000 */
[----:B0-----:R-:W-:-:S05]  /*19a0*/  IMAD.IADD R6, R6, 0x1, R11 ;  /* 0x0000000106067824 */ /* 0x001fca00078e020b */
[----:B------:R-:W-:-:S05]  /*19b0*/  LOP3.LUT R10, R6, 0xff, RZ, 0xc0, !PT ;  /* 0x000000ff060a7812 */ /* 0x000fca00078ec0ff */
[----:B------:R-:W0:Y:S04]  /*19c0*/  LDS.U8 R13, [R10+UR5] ;  /* 0x000000050a0d7984 */ /* 0x000e280008000000 */
[----:B0-----:R-:W-:Y:S04]  /*19d0*/  STS.U8 [R4+UR5], R13 ;  /* 0x0000000d04007988 */ /* 0x001fe80008000005 */
[----:B------:R-:W-:Y:S04]  /*19e0*/  STS.U8 [R10+UR5], R11 ;  /* 0x0000000b0a007988 */ /* 0x000fe80008000005 */
[----:B------:R-:W0:Y:S02]  /*19f0*/  LDS.U8 R8, [R4+UR5] ;  /* 0x0000000504087984 */ /* 0x000e240008000000 */
[----:B0-----:R-:W-:-:S05]  /*1a00*/  IMAD.IADD R8, R11, 0x1, R8 ;  /* 0x000000010b087824 */ /* 0x001fca00078e0208 */
[----:B------:R-:W-:Y:S02]  /*1a10*/  @!P1 LOP3.LUT R14, R8, 0xff, RZ, 0xc0, !PT ;  /* 0x000000ff080e9812 */ /* 0x000fe400078ec0ff */
[----:B------:R-:W0:Y:S04]  /*1a20*/  LDC.64 R8, c[0x0][0x398] ;  /* 0x0000e600ff087b82 */ /* 0x000e280000000a00 */
[----:B------:R-:W2:Y:S01]  /*1a30*/  @!P1 LDS.U8 R14, [R14+UR5] ;  /* 0x000000050e0e9984 */ /* 0x000ea20008000000 */
[----:B0-----:R-:W-:-:S05]  /*1a40*/  @!P1 IADD3 R8, P2, PT, R5, R8, RZ ;  /* 0x0000000805089210 */ /* 0x001fca0007f5e0ff */
[----:B------:R-:W-:Y:S01]  /*1a50*/  @!P1 IMAD.X R9, RZ, RZ, R9, P2 ;  /* 0x000000ffff099224 */ /* 0x000fe200010e0609 */
[----:B--2---:R-:W-:Y:S02]  /*1a60*/  @!P1 LOP3.LUT R5, R7, R14, RZ, 0x3c, !PT ;  /* 0x0000000e07059212 */ /* 0x004fe400078e3cff */
[----:B------:R-:W-:-:S03]  /*1a70*/  PRMT R7, R6, 0x7610, R7 ;  /* 0x0000761006077816 */ /* 0x000fc60000000007 */
[----:B------:R0:W-:Y:S01]  /*1a80*/  @!P1 STG.E.U8 desc[UR8][R8.64+0x3], R5 ;  /* 0x0000030508009986 */ /* 0x0001e2000c101108 */
[----:B------:R-:W-:-:S13]  /*1a90*/  ISETP.NE.AND P1, PT, R3, UR4, PT ;  /* 0x0000000403007c0c */ /* 0x000fda000bf25270 */
[----:B0-----:R-:W-:Y:S05]  /*1aa0*/  @P1 BRA `(.L_x_10) ;  /* 0xfffffff800141947 */ /* 0x001fea000383ffff */
.L_x_9:
[----:B------:R-:W-:Y:S05]  /*1ab0*/  @!P0 EXIT ;  /* 0x000000000000894d */ /* 0x000fea0003800000 */
[----:B------:R-:W-:-:S13]  /*1ac0*/  ISETP.NE.AND P0, PT, R12, 0x1, PT ;  /* 0x000000010c00780c */ /* 0x000fda0003f05270 */
[----:B------:R-:W-:Y:S05]  /*1ad0*/  @!P0 BRA `(.L_x_11) ;  /* 0x0000000400108947 */ /* 0x000fea0003800000 */
[----:B------:R-:W0:Y:S01]  /*1ae0*/  LDC.64 R8, c[0x0][0x390] ;  /* 0x0000e400ff087b82 */ /* 0x000e220000000a00 */
[----:B------:R-:W-:-:S05]  /*1af0*/  IMAD.IADD R5, R0, 0x1, R3 ;  /* 0x0000000100057824 */ /* 0x000fca00078e0203 */
[----:B------:R-:W-:Y:S01]  /*1b00*/  ISETP.GE.AND P0, PT, R5, R2, PT ;  /* 0x000000020500720c */ /* 0x000fe20003f06270 */
[----:B------:R-:W-:Y:S01]  /*1b10*/  VIADD R4, R4, 0x1 ;  /* 0x0000000104047836 */ /* 0x000fe20000000000 */
[----:B------:R-:W2:Y:S01]  /*1b20*/  S2UR UR5, SR_CgaCtaId ;  /* 0x00000000000579c3 */ /* 0x000ea20000008800 */
[----:B------:R-:W-:-:S07]  /*1b30*/  UMOV UR4, 0x400 ;  /* 0x0000040000047882 */ /* 0x000fce0000000000 */
[----:B------:R-:W3:Y:S03]  /*1b40*/  LDC.64 R18, c[0x0][0x398] ;  /* 0x0000e600ff127b82 */ /* 0x000ee60000000a00 */
[----:B0-----:R-:W-:-:S05]  /*1b50*/  @!P0 IADD3 R8, P1, PT, R5, R8, RZ ;  /* 0x0000000805088210 */ /* 0x001fca0007f3e0ff */
[----:B------:R-:W-:-:S05]  /*1b60*/  @!P0 IMAD.X R9, RZ, RZ, R9, P1 ;  /* 0x000000ffff098224 */ /* 0x000fca00008e0609 */
[----:B------:R0:W4:Y:S01]  /*1b70*/  @!P0 LDG.E.U8 R6, desc[UR8][R8.64] ;  /* 0x0000000808068981 */ /* 0x000122000c1e1100 */
[----:B-1----:R-:W-:Y:S01]  /*1b80*/  PRMT R10, R4, 0x9910, RZ ;  /* 0x00009910040a7816 */ /* 0x002fe200000000ff */
[----:B--2---:R-:W-:-:S03]  /*1b90*/  ULEA UR4, UR5, UR4, 0x18 ;  /* 0x0000000405047291 */ /* 0x004fc6000f8ec0ff */
[----:B------:R-:W-:-:S04]  /*1ba0*/  SHF.R.S32.HI R10, RZ, 0xf, R10 ;  /* 0x0000000fff0a7819 */ /* 0x000fc8000001140a */
[----:B------:R-:W-:-:S04]  /*1bb0*/  LOP3.LUT R11, R10, 0xffff, RZ, 0xc0, !PT ;  /* 0x0000ffff0a0b7812 */ /* 0x000fc800078ec0ff */
[----:B------:R-:W-:-:S04]  /*1bc0*/  LEA.HI R10, R11, R4, RZ, 0x18 ;  /* 0x000000040b0a7211 */ /* 0x000fc800078fc0ff */
[----:B------:R-:W-:-:S05]  /*1bd0*/  LOP3.LUT R10, R10, 0xff00, RZ, 0xc0, !PT ;  /* 0x0000ff000a0a7812 */ /* 0x000fca00078ec0ff */
[----:B------:R-:W-:-:S05]  /*1be0*/  IMAD.MOV R10, RZ, RZ, -R10 ;  /* 0x000000ffff0a7224 */ /* 0x000fca00078e0a0a */
[----:B------:R-:W-:-:S05]  /*1bf0*/  PRMT R11, R10, 0x7710, RZ ;  /* 0x000077100a0b7816 */ /* 0x000fca00000000ff */
[----:B------:R-:W-:-:S05]  /*1c00*/  IMAD.IADD R4, R4, 0x1, R11 ;  /* 0x0000000104047824 */ /* 0x000fca00078e020b */
[C---:B0-----:R-:W-:Y:S01]  /*1c10*/  PRMT R8, R4.reuse, 0x9910, RZ ;  /* 0x0000991004087816 */ /* 0x041fe200000000ff */
[----:B------:R-:W-:-:S04]  /*1c20*/  VIADD R4, R4, 0x1 ;  /* 0x0000000104047836 */ /* 0x000fc80000000000 */
[----:B------:R-:W0:Y:S02]  /*1c30*/  LDS.U8 R10, [R8+UR4] ;  /* 0x00000004080a7984 */ /* 0x000e240008000000 */
[----:B0-----:R-:W-:Y:S01]  /*1c40*/  IMAD.IADD R15, R7, 0x1, R10 ;  /* 0x00000001070f7824 */ /* 0x001fe200078e020a */
[----:B------:R-:W-:-:S04]  /*1c50*/  PRMT R7, R4, 0x9910, RZ ;  /* 0x0000991004077816 */ /* 0x000fc800000000ff */
[----:B------:R-:W-:Y:S02]  /*1c60*/  LOP3.LUT R9, R15, 0xff, RZ, 0xc0, !PT ;  /* 0x000000ff0f097812 */ /* 0x000fe400078ec0ff */
[----:B------:R-:W-:-:S03]  /*1c70*/  SHF.R.S32.HI R7, RZ, 0xf, R7 ;  /* 0x0000000fff077819 */ /* 0x000fc60000011407 */
[----:B------:R-:W0:Y:S01]  /*1c80*/  LDS.U8 R11, [R9+UR4] ;  /* 0x00000004090b7984 */ /* 0x000e220008000000 */
[----:B------:R-:W-:-:S04]  /*1c90*/  LOP3.LUT R7, R7, 0xffff, RZ, 0xc0, !PT ;  /* 0x0000ffff07077812 */ /* 0x000fc800078ec0ff */
[----:B------:R-:W-:-:S04]  /*1ca0*/  LEA.HI R7, R7, R4, RZ, 0x18 ;  /* 0x0000000407077211 */ /* 0x000fc800078fc0ff */
[----:B------:R-:W-:-:S05]  /*1cb0*/  LOP3.LUT R7, R7, 0xff00, RZ, 0xc0, !PT ;  /* 0x0000ff0007077812 */ /* 0x000fca00078ec0ff */
[----:B------:R-:W-:-:S05]  /*1cc0*/  IMAD.MOV R7, RZ, RZ, -R7 ;  /* 0x000000ffff077224 */ /* 0x000fca00078e0a07 */
[----:B------:R-:W-:-:S05]  /*1cd0*/  PRMT R7, R7, 0x7710, RZ ;  /* 0x0000771007077816 */ /* 0x000fca00000000ff */
[----:B------:R-:W-:-:S05]  /*1ce0*/  IMAD.IADD R4, R4, 0x1, R7 ;  /* 0x0000000104047824 */ /* 0x000fca00078e0207 */
[----:B------:R-:W-:Y:S01]  /*1cf0*/  PRMT R4, R4, 0x9910, RZ ;  /* 0x0000991004047816 */ /* 0x000fe200000000ff */
[----:B0-----:R-:W-:Y:S04]  /*1d00*/  STS.U8 [R8+UR4], R11 ;  /* 0x0000000b08007988 */ /* 0x001fe80008000004 */
[----:B------:R-:W-:Y:S04]  /*1d10*/  STS.U8 [R9+UR4], R10 ;  /* 0x0000000a09007988 */ /* 0x000fe80008000004 */
[----:B------:R-:W0:Y:S04]  /*1d20*/  LDS.U8 R14, [R4+UR4] ;  /* 0x00000004040e7984 */ /* 0x000e280008000000 */
[----:B------:R3:W1:Y:S02]  /*1d30*/  LDS.U8 R13, [R8+UR4] ;  /* 0x00000004080d7984 */ /* 0x0006640008000000 */
[C---:B---3--:R-:W-:Y:S01]  /*1d40*/  @!P0 IADD3 R8, P1, PT, R5.reuse, R18, RZ ;  /* 0x0000001205088210 */ /* 0x048fe20007f3e0ff */
[----:B------:R-:W-:-:S04]  /*1d50*/  VIADD R5, R5, 0x1 ;  /* 0x0000000105057836 */ /* 0x000fc80000000000 */
[----:B------:R-:W-:Y:S02]  /*1d60*/  @!P0 IMAD.X R9, RZ, RZ, R19, P1 ;  /* 0x000000ffff098224 */ /* 0x000fe400008e0613 */
[----:B0-----:R-:W-:Y:S02]  /*1d70*/  IMAD.IADD R7, R15, 0x1, R14 ;  /* 0x000000010f077824 */ /* 0x001fe400078e020e */
[----:B-1----:R-:W-:-:S03]  /*1d80*/  IMAD.IADD R12, R10, 0x1, R13 ;  /* 0x000000010a0c7824 */ /* 0x002fc600078e020d */
[----:B------:R-:W-:Y:S02]  /*1d90*/  LOP3.LUT R15, R7, 0xff, RZ, 0xc0, !PT ;  /* 0x000000ff070f7812 */ /* 0x000fe400078ec0ff */
[----:B------:R-:W-:-:S03]  /*1da0*/  @!P0 LOP3.LUT R12, R12, 0xff, RZ, 0xc0, !PT ;  /* 0x000000ff0c0c8812 */ /* 0x000fc600078ec0ff */
[----:B------:R-:W0:Y:S04]  /*1db0*/  LDS.U8 R17, [R15+UR4] ;  /* 0x000000040f117984 */ /* 0x000e280008000000 */
[----:B------:R-:W4:Y:S04]  /*1dc0*/  @!P0 LDS.U8 R13, [R12+UR4] ;  /* 0x000000040c0d8984 */ /* 0x000f280008000000 */
[----:B0-----:R-:W-:Y:S04]  /*1dd0*/  STS.U8 [R4+UR4], R17 ;  /* 0x0000001104007988 */ /* 0x001fe80008000004 */
[----:B------:R-:W-:Y:S04]  /*1de0*/  STS.U8 [R15+UR4], R14 ;  /* 0x0000000e0f007988 */ /* 0x000fe80008000004 */
[----:B------:R-:W0:Y:S01]  /*1df0*/  LDS.U8 R11, [R4+UR4] ;  /* 0x00000004040b7984 */ /* 0x000e220008000000 */
[----:B----4-:R-:W-:-:S05]  /*1e00*/  @!P0 LOP3.LUT R13, R6, R13, RZ, 0x3c, !PT ;  /* 0x0000000d060d8212 */ /* 0x010fca00078e3cff */
[----:B------:R1:W-:Y:S01]  /*1e10*/  @!P0 STG.E.U8 desc[UR8][R8.64], R13 ;  /* 0x0000000d08008986 */ /* 0x0003e2000c101108 */
[----:B------:R-:W-:Y:S01]  /*1e20*/  ISETP.GE.AND P0, PT, R5, R2, PT ;  /* 0x000000020500720c */ /* 0x000fe20003f06270 */
[----:B0-----:R-:W-:-:S12]  /*1e30*/  IMAD.IADD R5, R14, 0x1, R11 ;  /* 0x000000010e057824 */ /* 0x001fd800078e020b */
[----:B-1----:R-:W-:Y:S05]  /*1e40*/  @P0 BRA `(.L_x_12) ;  /* 0x0000000000300947 */ /* 0x002fea0003800000 */
[----:B------:R-:W0:Y:S01]  /*1e50*/  LDCU.128 UR12, c[0x0][0x390] ;  /* 0x00007200ff0c77ac */ /* 0x000e220008000c00 */
[----:B------:R-:W-:-:S05]  /*1e60*/  IADD3 R10, P0, PT, R0, R3, RZ ;  /* 0x00000003000a7210 */ /* 0x000fca0007f1e0ff */
[----:B------:R-:W-:Y:S01]  /*1e70*/  IMAD.X R6, RZ, RZ, RZ, P0 ;  /* 0x000000ffff067224 */ /* 0x000fe200000e06ff */
[----:B0-----:R-:W-:-:S04]  /*1e80*/  IADD3 R8, P1, PT, R10, UR12, RZ ;  /* 0x0000000c0a087c10 */ /* 0x001fc8000ff3e0ff */
[----:B------:R-:W-:-:S05]  /*1e90*/  IADD3.X R9, PT, PT, R6, UR13, RZ, P1, !PT ;  /* 0x0000000d06097c10 */ /* 0x000fca0008ffe4ff */
[----:B------:R-:W2:Y:S01]  /*1ea0*/  LDG.E.U8 R8, desc[UR8][R8.64+0x1] ;  /* 0x0000010808087981 */ /* 0x000ea2000c1e1100 */
[----:B------:R-:W-:Y:S02]  /*1eb0*/  LOP3.LUT R5, R5, 0xff, RZ, 0xc0, !PT ;  /* 0x000000ff05057812 */ /* 0x000fe400078ec0ff */
[----:B------:R-:W-:-:S04]  /*1ec0*/  IADD3 R10, P0, PT, R10, UR14, RZ ;  /* 0x0000000e0a0a7c10 */ /* 0x000fc8000ff1e0ff */
[----:B------:R-:W2:Y:S01]  /*1ed0*/  LDS.U8 R5, [R5+UR4] ;  /* 0x0000000405057984 */ /* 0x000ea20008000000 */
[----:B------:R-:W-:Y:S02]  /*1ee0*/  IADD3.X R11, PT, PT, R6, UR15, RZ, P0, !PT ;  /* 0x0000000f060b7c10 */ /* 0x000fe400087fe4ff */
[----:B--2---:R-:W-:-:S05]  /*1ef0*/  LOP3.LUT R13, R8, R5, RZ, 0x3c, !PT ;  /* 0x00000005080d7212 */ /* 0x004fca00078e3cff */
[----:B------:R0:W-:Y:S02]  /*1f00*/  STG.E.U8 desc[UR8][R10.64+0x1], R13 ;  /* 0x0000010d0a007986 */ /* 0x0001e4000c101108 */
.L_x_12:
[----:B------:R-:W-:-:S07]  /*1f10*/  VIADD R3, R3, 0x2 ;  /* 0x0000000203037836 */ /* 0x000fce0000000000 */
.L_x_11:
[----:B------:R-:W2:Y:S02]  /*1f20*/  LDC R5, c[0x0][0x3a0] ;  /* 0x0000e800ff057b82 */ /* 0x000ea40000000800 */
[----:B--2---:R-:W-:-:S04]  /*1f30*/  LOP3.LUT R5, R5, 0x1, RZ, 0xc0, !PT ;  /* 0x0000000105057812 */ /* 0x004fc800078ec0ff */
[----:B------:R-:W-:-:S13]  /*1f40*/  ISETP.NE.U32.AND P0, PT, R5, 0x1, PT ;  /* 0x000000010500780c */ /* 0x000fda0003f05070 */
[----:B------:R-:W-:Y:S05]  /*1f50*/  @P0 EXIT ;  /* 0x000000000000094d */ /* 0x000fea0003800000 */
[----:B------:R-:W-:Y:S01]  /*1f60*/  VIADD R4, R4, 0x1 ;  /* 0x0000000104047836 */ /* 0x000fe20000000000 */
[----:B------:R-:W2:Y:S01]  /*1f70*/  S2UR UR5, SR_CgaCtaId ;  /* 0x00000000000579c3 */ /* 0x000ea20000008800 */
[----:B------:R-:W-:Y:S01]  /*1f80*/  UMOV UR4, 0x400 ;  /* 0x0000040000047882 */ /* 0x000fe20000000000 */
[----:B0-----:R-:W-:Y:S02]  /*1f90*/  IMAD.IADD R11, R0, 0x1, R3 ;  /* 0x00000001000b7824 */ /* 0x001fe400078e0203 */
[----:B------:R-:W-:-:S03]  /*1fa0*/  PRMT R5, R4, 0x9910, RZ ;  /* 0x0000991004057816 */ /* 0x000fc600000000ff */
[----:B------:R-:W-:Y:S02]  /*1fb0*/  ISETP.GE.AND P0, PT, R11, R2, PT ;  /* 0x000000020b00720c */ /* 0x000fe40003f06270 */
[----:B------:R-:W-:-:S04]  /*1fc0*/  SHF.R.S32.HI R5, RZ, 0xf, R5 ;  /* 0x0000000fff057819 */ /* 0x000fc80000011405 */
[----:B------:R-:W-:-:S04]  /*1fd0*/  LOP3.LUT R5, R5, 0xffff, RZ, 0xc0, !PT ;  /* 0x0000ffff05057812 */ /* 0x000fc800078ec0ff */
[----:B------:R-:W-:-:S04]  /*1fe0*/  LEA.HI R5, R5, R4, RZ, 0x18 ;  /* 0x0000000405057211 */ /* 0x000fc800078fc0ff */
[----:B------:R-:W-:Y:S01]  /*1ff0*/  LOP3.LUT R5, R5, 0xff00, RZ, 0xc0, !PT ;  /* 0x0000ff0005057812 */ /* 0x000fe200078ec0ff */
[----:B--2---:R-:W-:-:S04]  /*2000*/  ULEA UR4, UR5, UR4, 0x18 ;  /* 0x0000000405047291 */ /* 0x004fc8000f8ec0ff */
[----:B------:R-:W-:-:S05]  /*2010*/  IMAD.MOV R5, RZ, RZ, -R5 ;  /* 0x000000ffff057224 */ /* 0x000fca00078e0a05 */
[----:B------:R-:W-:-:S05]  /*2020*/  PRMT R5, R5, 0x7710, RZ ;  /* 0x0000771005057816 */ /* 0x000fca00000000ff */
[----:B------:R-:W-:-:S05]  /*2030*/  IMAD.IADD R4, R4, 0x1, R5 ;  /* 0x0000000104047824 */ /* 0x000fca00078e0205 */
[----:B------:R-:W-:-:S05]  /*2040*/  PRMT R4, R4, 0x9910, RZ ;  /* 0x0000991004047816 */ /* 0x000fca00000000ff */
[----:B------:R-:W0:Y:S02]  /*2050*/  LDS.U8 R6, [R4+UR4] ;  /* 0x0000000404067984 */ /* 0x000e240008000000 */
[----:B0-----:R-:W-:-:S05]  /*2060*/  IMAD.IADD R7, R6, 0x1, R7 ;  /* 0x0000000106077824 */ /* 0x001fca00078e0207 */
[----:B------:R-:W-:-:S05]  /*2070*/  LOP3.LUT R7, R7, 0xff, RZ, 0xc0, !PT ;  /* 0x000000ff07077812 */ /* 0x000fca00078ec0ff */
[----:B------:R-:W0:Y:S04]  /*2080*/  LDS.U8 R5, [R7+UR4] ;  /* 0x0000000407057984 */ /* 0x000e280008000000 */
[----:B0-----:R0:W-:Y:S04]  /*2090*/  STS.U8 [R4+UR4], R5 ;  /* 0x0000000504007988 */ /* 0x0011e80008000004 */
[----:B------:R0:W-:Y:S04]  /*20a0*/  STS.U8 [R7+UR4], R6 ;  /* 0x0000000607007988 */ /* 0x0001e80008000004 */
[----:B------:R0:W2:Y:S01]  /*20b0*/  LDS.U8 R9, [R4+UR4] ;  /* 0x0000000404097984 */ /* 0x0000a20008000000 */
[----:B------:R-:W-:Y:S05]  /*20c0*/  @P0 EXIT ;  /* 0x000000000000094d */ /* 0x000fea0003800000 */
[----:B------:R-:W3:Y:S02]  /*20d0*/  LDCU.128 UR12, c[0x0][0x390] ;  /* 0x00007200ff0c77ac */ /* 0x000ee40008000c00 */
[----:B---3--:R-:W-:-:S05]  /*20e0*/  IADD3 R2, P0, PT, R11, UR12, RZ ;  /* 0x0000000c0b027c10 */ /* 0x008fca000ff1e0ff */
[----:B------:R-:W-:-:S06]  /*20f0*/  IMAD.X R3, RZ, RZ, UR13, P0 ;  /* 0x0000000dff037e24 */ /* 0x000fcc00080e06ff */
[----:B------:R-:W3:Y:S01]  /*2100*/  LDG.E.U8 R3, desc[UR8][R2.64] ;  /* 0x0000000802037981 */ /* 0x000ee2000c1e1100 */
[----:B--2---:R-:W-:Y:S01]  /*2110*/  IMAD.IADD R0, R6, 0x1, R9 ;  /* 0x0000000106007824 */ /* 0x004fe200078e0209 */
[----:B0-----:R-:W-:-:S04]  /*2120*/  IADD3 R4, P0, PT, R11, UR14, RZ ;  /* 0x0000000e0b047c10 */ /* 0x001fc8000ff1e0ff */
[----:B------:R-:W-:Y:S01]  /*2130*/  LOP3.LUT R0, R0, 0xff, RZ, 0xc0, !PT ;  /* 0x000000ff00007812 */ /* 0x000fe200078ec0ff */
[----:B------:R-:W-:-:S05]  /*2140*/  IMAD.X R5, RZ, RZ, UR15, P0 ;  /* 0x0000000fff057e24 */ /* 0x000fca00080e06ff */
[----:B------:R-:W3:Y:S02]  /*2150*/  LDS.U8 R0, [R0+UR4] ;  /* 0x0000000400007984 */ /* 0x000ee40008000000 */
[----:B---3--:R-:W-:-:S05]  /*2160*/  LOP3.LUT R7, R3, R0, RZ, 0x3c, !PT ;  /* 0x0000000003077212 */ /* 0x008fca00078e3cff */
[----:B------:R-:W-:Y:S01]  /*2170*/  STG.E.U8 desc[UR8][R4.64], R7 ;  /* 0x0000000704007986 */ /* 0x000fe2000c101108 */
[----:B------:R-:W-:Y:S05]  /*2180*/  EXIT ;  /* 0x000000000000794d */ /* 0x000fea0003800000 */
.L_x_13:
[----:B------:R-:W-:-:S00]  /*2190*/  BRA `(.L_x_13) ;  /* 0xfffffffc00fc7947 */ /* 0x000fc0000383ffff */
[----:B------:R-:W-:-:S00]  /*21a0*/  NOP ;  /* 0x0000000000007918 */ /* 0x000fc00000000000 */
        /* <DEDUP_REMOVED lines=13> */
.L_x_14:


//--------------------- .nv.shared._Z10rc4EncryptPKhiS0_Phii --------------------------
	.section	.nv.shared._Z10rc4EncryptPKhiS0_Phii,"aw",@nobits
	.sectionflags	@""
.nv.shared._Z10rc4EncryptPKhiS0_Phii:
	.zero		1280


//--------------------- .nv.shared.reserved.0     --------------------------
	.section	.nv.shared.reserved.0,"aw",@nobits
	.weak		__nv_reservedSMEM_offset_0_alias
	.size		__nv_reservedSMEM_offset_0_alias, 0, 64
	.other		__nv_reservedSMEM_offset_0_alias,@"STO_CUDA_RESERVED_SHARED STV_DEFAULT"
__nv_reservedSMEM_offset_0_alias:
	.zero		0
	.zero		64


//--------------------- .nv.constant0._Z10rc4EncryptPKhiS0_Phii --------------------------
	.section	.nv.constant0._Z10rc4EncryptPKhiS0_Phii,"a",@progbits
	.sectionflags	@""
	.align	4
.nv.constant0._Z10rc4EncryptPKhiS0_Phii:
	.zero		936


//--------------------- SYMBOLS --------------------------

	.type		.nv.reservedSmem.offset0,@object
	.size		.nv.reservedSmem.offset0,0x4
	.type		.nv.reservedSmem.cap,@object
	.size		.nv.reservedSmem.cap,0x4
